	.target	sm_90a

	.elftype	@"ET_EXEC"


//--------------------- .note.nv.tkinfo           --------------------------
	.section	.note.nv.tkinfo,"",@"SHT_NOTE"
	.sectionflags	@"SHF_NOTE_NV_TKINFO"
	.tkinfo
        /*0018*/ 	.word	0x00000002
        /*0030*/ 	.string	""
        /*0030*/ 	.string	"ptxas"
        /*0030*/ 	.string	"Cuda compilation tools, release 13.0, V13.0.88"
        /*0030*/ 	.string	"Build cuda_13.0.r13.0/compiler.36424714_0"
        /*0030*/ 	.string	"-arch sm_90a -m 64 "



//--------------------- .note.nv.cuinfo           --------------------------
	.section	.note.nv.cuinfo,"",@"SHT_NOTE"
	.sectionflags	@"SHF_NOTE_NV_CUINFO"
        /*0018*/ 	.short	0x0002
        /*001a*/ 	.short	0x005a
        /*001c*/ 	.short	0x0082
	.zero		2


//--------------------- .nv.info                  --------------------------
	.section	.nv.info,"",@"SHT_CUDA_INFO"
	.align	4


	//----- nvinfo : EIATTR_REGCOUNT
	.align		4
        /*0000*/ 	.byte	0x04, 0x2f
        /*0002*/ 	.short	(.L_15 - .L_14)
	.align		4
.L_14:
        /*0004*/ 	.word	index@(_ZN7cutlass13device_kernelINS_4gemm6kernel13GemmUniversalIN4cute5tupleIJiiiiEEENS1_10collective13CollectiveMmaINS1_34MainloopSm90TmaGmmaWarpSpecializedILi3ENS5_IJNS4_1CILi1EEESB_SB_EEENS1_35KernelTmaWarpSpecializedCooperativeEEENS5_IJNSA_ILi256EEESF_NSA_ILi32EEEEEEaNS5_IJlSB_lEEEaSI_NS4_8TiledMMAINS4_8MMA_AtomIJNS4_4SM904GMMA27MMA_64x256x32_S32S8S8_SS_TNEEEENS4_6LayoutINS5_IJNSA_ILi2EEESB_SB_EEENS5_IJSB_NSA_ILi0EEESS_EEEEENS5_IJNS4_10UnderscoreESV_SV_EEEEENS4_13SM90_TMA_LOADENS4_14ComposedLayoutINS4_7SwizzleILi1ELi4ELi3EEENS4_18smem_ptr_flag_bitsILi8EEENSP_INS5_IJNSA_ILi8EEESG_EEENS5_IJSG_SB_EEEEEEEvNS4_8identityESY_S18_vS19_EENS_8epilogue10collective6detail29Sm90TmaWarpSpecializedAdapterINS1C_15DefaultEpilogueIaSI_SI_NS1B_6thread17LinearCombinationIaLi1EiiLNS1G_9ScaleType4KindE0ELNS_15FloatRoundStyleE2EaEENS1_15EpilogueDefaultEEEEEvvEEEEvNT_6ParamsE)
        /*0008*/ 	.word	0x000000a8


	//----- nvinfo : EIATTR_FRAME_SIZE
	.align		4
.L_15:
        /*000c*/ 	.byte	0x04, 0x11
        /*000e*/ 	.short	(.L_17 - .L_16)
	.align		4
.L_16:
        /*0010*/ 	.word	index@(_ZN7cutlass13device_kernelINS_4gemm6kernel13GemmUniversalIN4cute5tupleIJiiiiEEENS1_10collective13CollectiveMmaINS1_34MainloopSm90TmaGmmaWarpSpecializedILi3ENS5_IJNS4_1CILi1EEESB_SB_EEENS1_35KernelTmaWarpSpecializedCooperativeEEENS5_IJNSA_ILi256EEESF_NSA_ILi32EEEEEEaNS5_IJlSB_lEEEaSI_NS4_8TiledMMAINS4_8MMA_AtomIJNS4_4SM904GMMA27MMA_64x256x32_S32S8S8_SS_TNEEEENS4_6LayoutINS5_IJNSA_ILi2EEESB_SB_EEENS5_IJSB_NSA_ILi0EEESS_EEEEENS5_IJNS4_10UnderscoreESV_SV_EEEEENS4_13SM90_TMA_LOADENS4_14ComposedLayoutINS4_7SwizzleILi1ELi4ELi3EEENS4_18smem_ptr_flag_bitsILi8EEENSP_INS5_IJNSA_ILi8EEESG_EEENS5_IJSG_SB_EEEEEEEvNS4_8identityESY_S18_vS19_EENS_8epilogue10collective6detail29Sm90TmaWarpSpecializedAdapterINS1C_15DefaultEpilogueIaSI_SI_NS1B_6thread17LinearCombinationIaLi1EiiLNS1G_9ScaleType4KindE0ELNS_15FloatRoundStyleE2EaEENS1_15EpilogueDefaultEEEEEvvEEEEvNT_6ParamsE)
        /*0014*/ 	.word	0x000002b8


	//----- nvinfo : EIATTR_MIN_STACK_SIZE
	.align		4
.L_17:
        /*0018*/ 	.byte	0x04, 0x12
        /*001a*/ 	.short	(.L_19 - .L_18)
	.align		4
.L_18:
        /*001c*/ 	.word	index@(_ZN7cutlass13device_kernelINS_4gemm6kernel13GemmUniversalIN4cute5tupleIJiiiiEEENS1_10collective13CollectiveMmaINS1_34MainloopSm90TmaGmmaWarpSpecializedILi3ENS5_IJNS4_1CILi1EEESB_SB_EEENS1_35KernelTmaWarpSpecializedCooperativeEEENS5_IJNSA_ILi256EEESF_NSA_ILi32EEEEEEaNS5_IJlSB_lEEEaSI_NS4_8TiledMMAINS4_8MMA_AtomIJNS4_4SM904GMMA27MMA_64x256x32_S32S8S8_SS_TNEEEENS4_6LayoutINS5_IJNSA_ILi2EEESB_SB_EEENS5_IJSB_NSA_ILi0EEESS_EEEEENS5_IJNS4_10UnderscoreESV_SV_EEEEENS4_13SM90_TMA_LOADENS4_14ComposedLayoutINS4_7SwizzleILi1ELi4ELi3EEENS4_18smem_ptr_flag_bitsILi8EEENSP_INS5_IJNSA_ILi8EEESG_EEENS5_IJSG_SB_EEEEEEEvNS4_8identityESY_S18_vS19_EENS_8epilogue10collective6detail29Sm90TmaWarpSpecializedAdapterINS1C_15DefaultEpilogueIaSI_SI_NS1B_6thread17LinearCombinationIaLi1EiiLNS1G_9ScaleType4KindE0ELNS_15FloatRoundStyleE2EaEENS1_15EpilogueDefaultEEEEEvvEEEEvNT_6ParamsE)
        /*0020*/ 	.word	0x000002b8
.L_19:


//--------------------- .nv.compat                --------------------------
	.section	.nv.compat,"",@"SHT_CUDA_COMPAT_INFO"
	.align	4
        /*0000*/ 	.byte	0x02, 0x09, 0x01, 0x00, 0x02, 0x02, 0x04, 0x00, 0x02, 0x05, 0x05, 0x00, 0x03, 0x07, 0x01, 0x01
        /*0010*/ 	.byte	0x02, 0x03, 0x01, 0x00, 0x02, 0x06, 0x01, 0x00, 0x04, 0x0b, 0x08, 0x00, 0x00, 0x00, 0x00, 0x00
        /*0020*/ 	.byte	0x00, 0x00, 0x00, 0x00


//--------------------- .nv.info._ZN7cutlass13device_kernelINS_4gemm6kernel13GemmUniversalIN4cute5tupleIJiiiiEEENS1_10collective13CollectiveMmaINS1_34MainloopSm90TmaGmmaWarpSpecializedILi3ENS5_IJNS4_1CILi1EEESB_SB_EEENS1_35KernelTmaWarpSpecializedCooperativeEEENS5_IJNSA_ILi256EEESF_NSA_ILi32EEEEEEaNS5_IJlSB_lEEEaSI_NS4_8TiledMMAINS4_8MMA_AtomIJNS4_4SM904GMMA27MMA_64x256x32_S32S8S8_SS_TNEEEENS4_6LayoutINS5_IJNSA_ILi2EEESB_SB_EEENS5_IJSB_NSA_ILi0EEESS_EEEEENS5_IJNS4_10UnderscoreESV_SV_EEEEENS4_13SM90_TMA_LOADENS4_14ComposedLayoutINS4_7SwizzleILi1ELi4ELi3EEENS4_18smem_ptr_flag_bitsILi8EEENSP_INS5_IJNSA_ILi8EEESG_EEENS5_IJSG_SB_EEEEEEEvNS4_8identityESY_S18_vS19_EENS_8epilogue10collective6detail29Sm90TmaWarpSpecializedAdapterINS1C_15DefaultEpilogueIaSI_SI_NS1B_6thread17LinearCombinationIaLi1EiiLNS1G_9ScaleType4KindE0ELNS_15FloatRoundStyleE2EaEENS1_15EpilogueDefaultEEEEEvvEEEEvNT_6ParamsE --------------------------
	.section	.nv.info._ZN7cutlass13device_kernelINS_4gemm6kernel13GemmUniversalIN4cute5tupleIJiiiiEEENS1_10collective13CollectiveMmaINS1_34MainloopSm90TmaGmmaWarpSpecializedILi3ENS5_IJNS4_1CILi1EEESB_SB_EEENS1_35KernelTmaWarpSpecializedCooperativeEEENS5_IJNSA_ILi256EEESF_NSA_ILi32EEEEEEaNS5_IJlSB_lEEEaSI_NS4_8TiledMMAINS4_8MMA_AtomIJNS4_4SM904GMMA27MMA_64x256x32_S32S8S8_SS_TNEEEENS4_6LayoutINS5_IJNSA_ILi2EEESB_SB_EEENS5_IJSB_NSA_ILi0EEESS_EEEEENS5_IJNS4_10UnderscoreESV_SV_EEEEENS4_13SM90_TMA_LOADENS4_14ComposedLayoutINS4_7SwizzleILi1ELi4ELi3EEENS4_18smem_ptr_flag_bitsILi8EEENSP_INS5_IJNSA_ILi8EEESG_EEENS5_IJSG_SB_EEEEEEEvNS4_8identityESY_S18_vS19_EENS_8epilogue10collective6detail29Sm90TmaWarpSpecializedAdapterINS1C_15DefaultEpilogueIaSI_SI_NS1B_6thread17LinearCombinationIaLi1EiiLNS1G_9ScaleType4KindE0ELNS_15FloatRoundStyleE2EaEENS1_15EpilogueDefaultEEEEEvvEEEEvNT_6ParamsE,"",@"SHT_CUDA_INFO"
	.sectionflags	@""
	.align	4


	//----- nvinfo : EIATTR_CUDA_API_VERSION
	.align		4
        /*0000*/ 	.byte	0x04, 0x37
        /*0002*/ 	.short	(.L_21 - .L_20)
.L_20:
        /*0004*/ 	.word	0x00000082


	//----- nvinfo : EIATTR_KPARAM_INFO
	.align		4
.L_21:
        /*0008*/ 	.byte	0x04, 0x17
        /*000a*/ 	.short	(.L_23 - .L_22)
.L_22:
        /*000c*/ 	.word	0x00000000
        /*0010*/ 	.short	0x0000
        /*0012*/ 	.short	0x0070
        /*0014*/ 	.byte	0x00, 0xf0, 0x01, 0x10


	//----- nvinfo : EIATTR_SPARSE_MMA_MASK
	.align		4
.L_23:
        /*0018*/ 	.byte	0x03, 0x50
        /*001a*/ 	.short	0x0000


	//----- nvinfo : EIATTR_MAXREG_COUNT
	.align		4
        /*001c*/ 	.byte	0x03, 0x1b
        /*001e*/ 	.short	0x00a8


	//----- nvinfo : EIATTR_NUM_BARRIERS
	.align		4
        /*0020*/ 	.byte	0x02, 0x4c
        /*0022*/ 	.byte	0x01
	.zero		1


	//----- nvinfo : EIATTR_EXTERNS
	.align		4
        /*0024*/ 	.byte	0x04, 0x0f
        /*0026*/ 	.short	(.L_25 - .L_24)


	//   ....[0]....
	.align		4
.L_24:
        /*0028*/ 	.word	index@(__assertfail)


	//----- nvinfo : EIATTR_ANNOTATIONS
	.align		4
.L_25:
        /*002c*/ 	.byte	0x04, 0x55
        /*002e*/ 	.short	(.L_27 - .L_26)


	//   ....[0]....
.L_26:
        /*0030*/ 	.word	0x00000001
        /*0034*/ 	.byte	0x70, 0x06, 0x00, 0x00, 0x01, 0x00, 0x00, 0x00, 0x90, 0x06, 0x00, 0x00, 0x01, 0x00, 0x00, 0x00
        /* <DEDUP_REMOVED lines=250> */
        /*0fe4*/ 	.byte	0x70, 0x16, 0x01, 0x00, 0x01, 0x00, 0x00, 0x00, 0x90, 0x16, 0x01, 0x00


	//----- nvinfo : EIATTR_MERCURY_ISA_VERSION
	.align		4
.L_27:
        /*0ff0*/ 	.byte	0x03, 0x5f
        /*0ff2*/ 	.short	0x0101


	//----- nvinfo : EIATTR_INT_WARP_WIDE_INSTR_OFFSETS
	.align		4
        /*0ff4*/ 	.byte	0x04, 0x31
        /*0ff6*/ 	.short	(.L_29 - .L_28)


	//   ....[0]....
.L_28:
        /*0ff8*/ 	.word	0x000004e0


	//   ....[1]....
        /*0ffc*/ 	.word	0x000004f0


	//   ....[2]....
        /*1000*/ 	.word	0x00000580


	//----- nvinfo : EIATTR_COOP_GROUP_MASK_REGIDS
	.align		4
.L_29:
        /*1004*/ 	.byte	0x04, 0x29
        /*1006*/ 	.short	(.L_31 - .L_30)


	//   ....[0]....
.L_30:
        /*1008*/ 	.word	0xffffffff


	//   ....[1]....
        /*100c*/ 	.word	0xffffffff


	//   ....[2]....
        /*1010*/ 	.word	0xffffffff


	//   ....[3]....
        /*1014*/ 	.word	0xffffffff


	//   ....[4]....
        /*1018*/ 	.word	0xffffffff


	//----- nvinfo : EIATTR_COOP_GROUP_INSTR_OFFSETS
	.align		4
.L_31:
        /*101c*/ 	.byte	0x04, 0x28
        /*101e*/ 	.short	(.L_33 - .L_32)


	//   ....[0]....
.L_32:
        /*1020*/ 	.word	0x00000070


	//   ....[1]....
        /*1024*/ 	.word	0x00000080


	//   ....[2]....
        /*1028*/ 	.word	0x000001a0


	//   ....[3]....
        /*102c*/ 	.word	0x00000390


	//   ....[4]....
        /*1030*/ 	.word	0x00001150


	//----- nvinfo : EIATTR_REG_RECONFIG
	.align		4
.L_33:
        /*1034*/ 	.byte	0x01, 0x54
	.zero		2


	//----- nvinfo : EIATTR_SYSCALL_OFFSETS
	.align		4
        /*1038*/ 	.byte	0x04, 0x46
        /*103a*/ 	.short	(.L_35 - .L_34)


	//   ....[0]....
.L_34:
        /*103c*/ 	.word	0x00001310


	//----- nvinfo : EIATTR_MBARRIER_INSTR_OFFSETS
	.align		4
.L_35:
        /*1040*/ 	.byte	0x04, 0x39
        /*1042*/ 	.short	(.L_37 - .L_36)


	//   ....[0]....
.L_36:
        /*1044*/ 	.word	0x00000320
        /*1048*/ 	.word	0x000000ff
        /*104c*/ 	.word	0x00000000
        /*1050*/ 	.short	0x0100
        /*1052*/ 	.byte	0x08
	.zero		1


	//   ....[1]....
        /*1054*/ 	.word	0x00000330
        /*1058*/ 	.word	0x000000ff
        /*105c*/ 	.word	0x00000018
        /*1060*/ 	.short	0x0100
        /*1062*/ 	.byte	0x08
	.zero		1


	//   ....[2]....
        /*1064*/ 	.word	0x00000340
        /*1068*/ 	.word	0x000000ff
        /*106c*/ 	.word	0x00000008
        /*1070*/ 	.short	0x0100
        /*1072*/ 	.byte	0x08
	.zero		1


	//   ....[3]....
        /*1074*/ 	.word	0x00000350
        /*1078*/ 	.word	0x000000ff
        /*107c*/ 	.word	0x00000020
        /*1080*/ 	.short	0x0100
        /*1082*/ 	.byte	0x08
	.zero		1


	//   ....[4]....
        /*1084*/ 	.word	0x00000360
        /*1088*/ 	.word	0x000000ff
        /*108c*/ 	.word	0x00000010
        /*1090*/ 	.short	0x0100
        /*1092*/ 	.byte	0x08
	.zero		1


	//   ....[5]....
        /*1094*/ 	.word	0x00000370
        /*1098*/ 	.word	0x000000ff
        /*109c*/ 	.word	0x00000028
        /*10a0*/ 	.short	0x0100
        /*10a2*/ 	.byte	0x08
	.zero		1


	//   ....[6]....
        /*10a4*/ 	.word	0x00000600
        /*10a8*/ 	.word	0x000000ff
        /*10ac*/ 	.word	0x00000040
        /*10b0*/ 	.short	0x0100
        /*10b2*/ 	.byte	0x10
	.zero		1


	//   ....[7]....
        /*10b4*/ 	.word	0x000006a0
        /*10b8*/ 	.word	0x000000ff
        /*10bc*/ 	.word	0x00000048
        /*10c0*/ 	.short	0x0100
        /*10c2*/ 	.byte	0x10
	.zero		1


	//   ....[8]....
        /*10c4*/ 	.word	0x000013f0
        /*10c8*/ 	.word	0x00000003
        /*10cc*/ 	.word	0x00000000
        /*10d0*/ 	.short	0x010a
        /*10d2*/ 	.byte	0x3f
	.zero		1


	//   ....[9]....
        /*10d4*/ 	.word	0x00001430
        /*10d8*/ 	.word	0x00000003
        /*10dc*/ 	.word	0x00000000
        /*10e0*/ 	.short	0x010a
        /*10e2*/ 	.byte	0x3f
	.zero		1


	//   ....[10]....
        /*10e4*/ 	.word	0x00001ad0
        /*10e8*/ 	.word	0x00000004
        /*10ec*/ 	.word	0x00000000
        /*10f0*/ 	.short	0x010a
        /*10f2*/ 	.byte	0x3f
	.zero		1


	//   ....[11]....
        /*10f4*/ 	.word	0x00001b10
        /*10f8*/ 	.word	0x00000004
        /*10fc*/ 	.word	0x00000000
        /*1100*/ 	.short	0x010a
        /*1102*/ 	.byte	0x3f
	.zero		1


	//   ....[12]....
        /*1104*/ 	.word	0x00002730
        /*1108*/ 	.word	0x000000ff
        /*110c*/ 	.word	0x00000000
        /*1110*/ 	.short	0x0101
        /*1112*/ 	.byte	0x04
	.zero		1


	//   ....[13]....
        /*1114*/ 	.word	0x00002920
        /*1118*/ 	.word	0x00000000
        /*111c*/ 	.word	0x00000000
        /*1120*/ 	.short	0x0101
        /*1122*/ 	.byte	0x3f
	.zero		1


	//   ....[14]....
        /*1124*/ 	.word	0x00011240
        /*1128*/ 	.word	0x0000000a
        /*112c*/ 	.word	0x00000018
        /*1130*/ 	.short	0x010a
        /*1132*/ 	.byte	0x3f
	.zero		1


	//   ....[15]....
        /*1134*/ 	.word	0x00011590
        /*1138*/ 	.word	0x00000002
        /*113c*/ 	.word	0x00000048
        /*1140*/ 	.short	0x0101
        /*1142*/ 	.byte	0x3f
	.zero		1


	//   ....[16]....
        /*1144*/ 	.word	0x00011d90
        /*1148*/ 	.word	0x00000005
        /*114c*/ 	.word	0x00000000
        /*1150*/ 	.short	0x010a
        /*1152*/ 	.byte	0x3f
	.zero		1


	//   ....[17]....
        /*1154*/ 	.word	0x00011e20
        /*1158*/ 	.word	0x00000007
        /*115c*/ 	.word	0x00000000
        /*1160*/ 	.short	0x010a
        /*1162*/ 	.byte	0x3f
	.zero		1


	//   ....[18]....
        /*1164*/ 	.word	0x00011eb0
        /*1168*/ 	.word	0x00000003
        /*116c*/ 	.word	0x00000000
        /*1170*/ 	.short	0x010a
        /*1172*/ 	.byte	0x3f
	.zero		1


	//   ....[19]....
        /*1174*/ 	.word	0x00011f10
        /*1178*/ 	.word	0x00000003
        /*117c*/ 	.word	0x00000000
        /*1180*/ 	.short	0x010a
        /*1182*/ 	.byte	0x3f
	.zero		1


	//   ....[20]....
        /*1184*/ 	.word	0x00011f60
        /*1188*/ 	.word	0x00000004
        /*118c*/ 	.word	0x00000000
        /*1190*/ 	.short	0x010a
        /*1192*/ 	.byte	0x3f
	.zero		1


	//   ....[21]....
        /*1194*/ 	.word	0x00012030
        /*1198*/ 	.word	0x0000000a
        /*119c*/ 	.word	0x00000018
        /*11a0*/ 	.short	0x010a
        /*11a2*/ 	.byte	0x3f
	.zero		1


	//   ....[22]....
        /*11a4*/ 	.word	0x00012100
        /*11a8*/ 	.word	0x00000005
        /*11ac*/ 	.word	0x00000000
        /*11b0*/ 	.short	0x010a
        /*11b2*/ 	.byte	0x3f
	.zero		1


	//   ....[23]....
        /*11b4*/ 	.word	0x00012150
        /*11b8*/ 	.word	0x00000007
        /*11bc*/ 	.word	0x00000000
        /*11c0*/ 	.short	0x010a
        /*11c2*/ 	.byte	0x3f
	.zero		1


	//----- nvinfo : EIATTR_NUM_MBARRIERS
	.align		4
.L_37:
        /*11c4*/ 	.byte	0x03, 0x38
        /*11c6*/ 	.short	0x0008


	//----- nvinfo : EIATTR_EXIT_INSTR_OFFSETS
	.align		4
        /*11c8*/ 	.byte	0x04, 0x1c
        /*11ca*/ 	.short	(.L_39 - .L_38)


	//   ....[0]....
.L_38:
        /*11cc*/ 	.word	0x00000700


	//   ....[1]....
        /*11d0*/ 	.word	0x00001070


	//   ....[2]....
        /*11d4*/ 	.word	0x000107c0


	//   ....[3]....
        /*11d8*/ 	.word	0x00010ed0


	//   ....[4]....
        /*11dc*/ 	.word	0x00011f00


	//----- nvinfo : EIATTR_MAX_THREADS
	.align		4
.L_39:
        /*11e0*/ 	.byte	0x04, 0x05
        /*11e2*/ 	.short	(.L_41 - .L_40)
.L_40:
        /*11e4*/ 	.word	0x00000180
        /*11e8*/ 	.word	0x00000001
        /*11ec*/ 	.word	0x00000001


	//----- nvinfo : EIATTR_CRS_STACK_SIZE
	.align		4
.L_41:
        /*11f0*/ 	.byte	0x04, 0x1e
        /*11f2*/ 	.short	(.L_43 - .L_42)
.L_42:
        /*11f4*/ 	.word	0x00000000


	//----- nvinfo : EIATTR_CBANK_PARAM_SIZE
	.align		4
.L_43:
        /*11f8*/ 	.byte	0x03, 0x19
        /*11fa*/ 	.short	0x0470


	//----- nvinfo : EIATTR_PARAM_CBANK
	.align		4
        /*11fc*/ 	.byte	0x04, 0x0a
        /*11fe*/ 	.short	(.L_45 - .L_44)
	.align		4
.L_44:
        /*1200*/ 	.word	index@(.nv.constant0._ZN7cutlass13device_kernelINS_4gemm6kernel13GemmUniversalIN4cute5tupleIJiiiiEEENS1_10collective13CollectiveMmaINS1_34MainloopSm90TmaGmmaWarpSpecializedILi3ENS5_IJNS4_1CILi1EEESB_SB_EEENS1_35KernelTmaWarpSpecializedCooperativeEEENS5_IJNSA_ILi256EEESF_NSA_ILi32EEEEEEaNS5_IJlSB_lEEEaSI_NS4_8TiledMMAINS4_8MMA_AtomIJNS4_4SM904GMMA27MMA_64x256x32_S32S8S8_SS_TNEEEENS4_6LayoutINS5_IJNSA_ILi2EEESB_SB_EEENS5_IJSB_NSA_ILi0EEESS_EEEEENS5_IJNS4_10UnderscoreESV_SV_EEEEENS4_13SM90_TMA_LOADENS4_14ComposedLayoutINS4_7SwizzleILi1ELi4ELi3EEENS4_18smem_ptr_flag_bitsILi8EEENSP_INS5_IJNSA_ILi8EEESG_EEENS5_IJSG_SB_EEEEEEEvNS4_8identityESY_S18_vS19_EENS_8epilogue10collective6detail29Sm90TmaWarpSpecializedAdapterINS1C_15DefaultEpilogueIaSI_SI_NS1B_6thread17LinearCombinationIaLi1EiiLNS1G_9ScaleType4KindE0ELNS_15FloatRoundStyleE2EaEENS1_15EpilogueDefaultEEEEEvvEEEEvNT_6ParamsE)
        /*1204*/ 	.short	0x0210
        /*1206*/ 	.short	0x0470


	//----- nvinfo : EIATTR_SW_WAR
	.align		4
.L_45:
        /*1208*/ 	.byte	0x04, 0x36
        /*120a*/ 	.short	(.L_47 - .L_46)
.L_46:
        /*120c*/ 	.word	0x00000008
.L_47:


//--------------------- .nv.callgraph             --------------------------
	.section	.nv.callgraph,"",@"SHT_CUDA_CALLGRAPH"
	.align	4
	.sectionentsize	8
	.align		4
        /*0000*/ 	.word	0x00000000
	.align		4
        /*0004*/ 	.word	0xffffffff
	.align		4
        /*0008*/ 	.word	index@(_ZN7cutlass13device_kernelINS_4gemm6kernel13GemmUniversalIN4cute5tupleIJiiiiEEENS1_10collective13CollectiveMmaINS1_34MainloopSm90TmaGmmaWarpSpecializedILi3ENS5_IJNS4_1CILi1EEESB_SB_EEENS1_35KernelTmaWarpSpecializedCooperativeEEENS5_IJNSA_ILi256EEESF_NSA_ILi32EEEEEEaNS5_IJlSB_lEEEaSI_NS4_8TiledMMAINS4_8MMA_AtomIJNS4_4SM904GMMA27MMA_64x256x32_S32S8S8_SS_TNEEEENS4_6LayoutINS5_IJNSA_ILi2EEESB_SB_EEENS5_IJSB_NSA_ILi0EEESS_EEEEENS5_IJNS4_10UnderscoreESV_SV_EEEEENS4_13SM90_TMA_LOADENS4_14ComposedLayoutINS4_7SwizzleILi1ELi4ELi3EEENS4_18smem_ptr_flag_bitsILi8EEENSP_INS5_IJNSA_ILi8EEESG_EEENS5_IJSG_SB_EEEEEEEvNS4_8identityESY_S18_vS19_EENS_8epilogue10collective6detail29Sm90TmaWarpSpecializedAdapterINS1C_15DefaultEpilogueIaSI_SI_NS1B_6thread17LinearCombinationIaLi1EiiLNS1G_9ScaleType4KindE0ELNS_15FloatRoundStyleE2EaEENS1_15EpilogueDefaultEEEEEvvEEEEvNT_6ParamsE)
	.align		4
        /*000c*/ 	.word	index@(__assertfail)
	.align		4
        /*0010*/ 	.word	0x00000000
	.align		4
        /*0014*/ 	.word	0xfffffffe
	.align		4
        /*0018*/ 	.word	0x00000000
	.align		4
        /*001c*/ 	.word	0xfffffffd
	.align		4
        /*0020*/ 	.word	0x00000000
	.align		4
        /*0024*/ 	.word	0xfffffffc


//--------------------- .nv.constant4             --------------------------
	.section	.nv.constant4,"a",@progbits
	.align	8
	.align		8
.nv.constant4:
        /*0000*/ 	.dword	__assertfail
	.align		8
        /*0008*/ 	.dword	__unnamed_1
	.align		8
        /*0010*/ 	.dword	_ZN40_INTERNAL_dfff0197_4_k_cu_d7b112cf_312634cuda3std3__45__cpo5beginE
	.align		8
        /*0018*/ 	.dword	_ZN40_INTERNAL_dfff0197_4_k_cu_d7b112cf_312634cuda3std3__45__cpo3endE
	.align		8
        /*0020*/ 	.dword	_ZN40_INTERNAL_dfff0197_4_k_cu_d7b112cf_312634cuda3std3__45__cpo6cbeginE
	.align		8
        /*0028*/ 	.dword	_ZN40_INTERNAL_dfff0197_4_k_cu_d7b112cf_312634cuda3std3__45__cpo4cendE
	.align		8
        /*0030*/ 	.dword	_ZN40_INTERNAL_dfff0197_4_k_cu_d7b112cf_312634cuda3std3__442_GLOBAL__N__dfff0197_4_k_cu_d7b112cf_312636ignoreE
	.align		8
        /*0038*/ 	.dword	_ZN40_INTERNAL_dfff0197_4_k_cu_d7b112cf_312634cuda3std3__419piecewise_constructE
	.align		8
        /*0040*/ 	.dword	_ZN40_INTERNAL_dfff0197_4_k_cu_d7b112cf_312634cuda3std3__48in_placeE
	.align		8
        /*0048*/ 	.dword	_ZN40_INTERNAL_dfff0197_4_k_cu_d7b112cf_312634cuda3std6ranges3__45__cpo4swapE
	.align		8
        /*0050*/ 	.dword	_ZN40_INTERNAL_dfff0197_4_k_cu_d7b112cf_312634cuda3std6ranges3__45__cpo9iter_moveE
	.align		8
        /*0058*/ 	.dword	_ZN40_INTERNAL_dfff0197_4_k_cu_d7b112cf_312634cute7productE
	.align		8
        /*0060*/ 	.dword	_ZN40_INTERNAL_dfff0197_4_k_cu_d7b112cf_312634cute1_E
	.align		8
        /*0068*/ 	.dword	$str$22
	.align		8
        /*0070*/ 	.dword	$str$23


//--------------------- .text._ZN7cutlass13device_kernelINS_4gemm6kernel13GemmUniversalIN4cute5tupleIJiiiiEEENS1_10collective13CollectiveMmaINS1_34MainloopSm90TmaGmmaWarpSpecializedILi3ENS5_IJNS4_1CILi1EEESB_SB_EEENS1_35KernelTmaWarpSpecializedCooperativeEEENS5_IJNSA_ILi256EEESF_NSA_ILi32EEEEEEaNS5_IJlSB_lEEEaSI_NS4_8TiledMMAINS4_8MMA_AtomIJNS4_4SM904GMMA27MMA_64x256x32_S32S8S8_SS_TNEEEENS4_6LayoutINS5_IJNSA_ILi2EEESB_SB_EEENS5_IJSB_NSA_ILi0EEESS_EEEEENS5_IJNS4_10UnderscoreESV_SV_EEEEENS4_13SM90_TMA_LOADENS4_14ComposedLayoutINS4_7SwizzleILi1ELi4ELi3EEENS4_18smem_ptr_flag_bitsILi8EEENSP_INS5_IJNSA_ILi8EEESG_EEENS5_IJSG_SB_EEEEEEEvNS4_8identityESY_S18_vS19_EENS_8epilogue10collective6detail29Sm90TmaWarpSpecializedAdapterINS1C_15DefaultEpilogueIaSI_SI_NS1B_6thread17LinearCombinationIaLi1EiiLNS1G_9ScaleType4KindE0ELNS_15FloatRoundStyleE2EaEENS1_15EpilogueDefaultEEEEEvvEEEEvNT_6ParamsE --------------------------
	.section	.text._ZN7cutlass13device_kernelINS_4gemm6kernel13GemmUniversalIN4cute5tupleIJiiiiEEENS1_10collective13CollectiveMmaINS1_34MainloopSm90TmaGmmaWarpSpecializedILi3ENS5_IJNS4_1CILi1EEESB_SB_EEENS1_35KernelTmaWarpSpecializedCooperativeEEENS5_IJNSA_ILi256EEESF_NSA_ILi32EEEEEEaNS5_IJlSB_lEEEaSI_NS4_8TiledMMAINS4_8MMA_AtomIJNS4_4SM904GMMA27MMA_64x256x32_S32S8S8_SS_TNEEEENS4_6LayoutINS5_IJNSA_ILi2EEESB_SB_EEENS5_IJSB_NSA_ILi0EEESS_EEEEENS5_IJNS4_10UnderscoreESV_SV_EEEEENS4_13SM90_TMA_LOADENS4_14ComposedLayoutINS4_7SwizzleILi1ELi4ELi3EEENS4_18smem_ptr_flag_bitsILi8EEENSP_INS5_IJNSA_ILi8EEESG_EEENS5_IJSG_SB_EEEEEEEvNS4_8identityESY_S18_vS19_EENS_8epilogue10collective6detail29Sm90TmaWarpSpecializedAdapterINS1C_15DefaultEpilogueIaSI_SI_NS1B_6thread17LinearCombinationIaLi1EiiLNS1G_9ScaleType4KindE0ELNS_15FloatRoundStyleE2EaEENS1_15EpilogueDefaultEEEEEvvEEEEvNT_6ParamsE,"ax",@progbits
	.align	128
.text._ZN7cutlass13device_kernelINS_4gemm6kernel13GemmUniversalIN4cute5tupleIJiiiiEEENS1_10collective13CollectiveMmaINS1_34MainloopSm90TmaGmmaWarpSpecializedILi3ENS5_IJNS4_1CILi1EEESB_SB_EEENS1_35KernelTmaWarpSpecializedCooperativeEEENS5_IJNSA_ILi256EEESF_NSA_ILi32EEEEEEaNS5_IJlSB_lEEEaSI_NS4_8TiledMMAINS4_8MMA_AtomIJNS4_4SM904GMMA27MMA_64x256x32_S32S8S8_SS_TNEEEENS4_6LayoutINS5_IJNSA_ILi2EEESB_SB_EEENS5_IJSB_NSA_ILi0EEESS_EEEEENS5_IJNS4_10UnderscoreESV_SV_EEEEENS4_13SM90_TMA_LOADENS4_14ComposedLayoutINS4_7SwizzleILi1ELi4ELi3EEENS4_18smem_ptr_flag_bitsILi8EEENSP_INS5_IJNSA_ILi8EEESG_EEENS5_IJSG_SB_EEEEEEEvNS4_8identityESY_S18_vS19_EENS_8epilogue10collective6detail29Sm90TmaWarpSpecializedAdapterINS1C_15DefaultEpilogueIaSI_SI_NS1B_6thread17LinearCombinationIaLi1EiiLNS1G_9ScaleType4KindE0ELNS_15FloatRoundStyleE2EaEENS1_15EpilogueDefaultEEEEEvvEEEEvNT_6ParamsE:
        .type           _ZN7cutlass13device_kernelINS_4gemm6kernel13GemmUniversalIN4cute5tupleIJiiiiEEENS1_10collective13CollectiveMmaINS1_34MainloopSm90TmaGmmaWarpSpecializedILi3ENS5_IJNS4_1CILi1EEESB_SB_EEENS1_35KernelTmaWarpSpecializedCooperativeEEENS5_IJNSA_ILi256EEESF_NSA_ILi32EEEEEEaNS5_IJlSB_lEEEaSI_NS4_8TiledMMAINS4_8MMA_AtomIJNS4_4SM904GMMA27MMA_64x256x32_S32S8S8_SS_TNEEEENS4_6LayoutINS5_IJNSA_ILi2EEESB_SB_EEENS5_IJSB_NSA_ILi0EEESS_EEEEENS5_IJNS4_10UnderscoreESV_SV_EEEEENS4_13SM90_TMA_LOADENS4_14ComposedLayoutINS4_7SwizzleILi1ELi4ELi3EEENS4_18smem_ptr_flag_bitsILi8EEENSP_INS5_IJNSA_ILi8EEESG_EEENS5_IJSG_SB_EEEEEEEvNS4_8identityESY_S18_vS19_EENS_8epilogue10collective6detail29Sm90TmaWarpSpecializedAdapterINS1C_15DefaultEpilogueIaSI_SI_NS1B_6thread17LinearCombinationIaLi1EiiLNS1G_9ScaleType4KindE0ELNS_15FloatRoundStyleE2EaEENS1_15EpilogueDefaultEEEEEvvEEEEvNT_6ParamsE,@function
        .size           _ZN7cutlass13device_kernelINS_4gemm6kernel13GemmUniversalIN4cute5tupleIJiiiiEEENS1_10collective13CollectiveMmaINS1_34MainloopSm90TmaGmmaWarpSpecializedILi3ENS5_IJNS4_1CILi1EEESB_SB_EEENS1_35KernelTmaWarpSpecializedCooperativeEEENS5_IJNSA_ILi256EEESF_NSA_ILi32EEEEEEaNS5_IJlSB_lEEEaSI_NS4_8TiledMMAINS4_8MMA_AtomIJNS4_4SM904GMMA27MMA_64x256x32_S32S8S8_SS_TNEEEENS4_6LayoutINS5_IJNSA_ILi2EEESB_SB_EEENS5_IJSB_NSA_ILi0EEESS_EEEEENS5_IJNS4_10UnderscoreESV_SV_EEEEENS4_13SM90_TMA_LOADENS4_14ComposedLayoutINS4_7SwizzleILi1ELi4ELi3EEENS4_18smem_ptr_flag_bitsILi8EEENSP_INS5_IJNSA_ILi8EEESG_EEENS5_IJSG_SB_EEEEEEEvNS4_8identityESY_S18_vS19_EENS_8epilogue10collective6detail29Sm90TmaWarpSpecializedAdapterINS1C_15DefaultEpilogueIaSI_SI_NS1B_6thread17LinearCombinationIaLi1EiiLNS1G_9ScaleType4KindE0ELNS_15FloatRoundStyleE2EaEENS1_15EpilogueDefaultEEEEEvvEEEEvNT_6ParamsE,(.L_x_580 - _ZN7cutlass13device_kernelINS_4gemm6kernel13GemmUniversalIN4cute5tupleIJiiiiEEENS1_10collective13CollectiveMmaINS1_34MainloopSm90TmaGmmaWarpSpecializedILi3ENS5_IJNS4_1CILi1EEESB_SB_EEENS1_35KernelTmaWarpSpecializedCooperativeEEENS5_IJNSA_ILi256EEESF_NSA_ILi32EEEEEEaNS5_IJlSB_lEEEaSI_NS4_8TiledMMAINS4_8MMA_AtomIJNS4_4SM904GMMA27MMA_64x256x32_S32S8S8_SS_TNEEEENS4_6LayoutINS5_IJNSA_ILi2EEESB_SB_EEENS5_IJSB_NSA_ILi0EEESS_EEEEENS5_IJNS4_10UnderscoreESV_SV_EEEEENS4_13SM90_TMA_LOADENS4_14ComposedLayoutINS4_7SwizzleILi1ELi4ELi3EEENS4_18smem_ptr_flag_bitsILi8EEENSP_INS5_IJNSA_ILi8EEESG_EEENS5_IJSG_SB_EEEEEEEvNS4_8identityESY_S18_vS19_EENS_8epilogue10collective6detail29Sm90TmaWarpSpecializedAdapterINS1C_15DefaultEpilogueIaSI_SI_NS1B_6thread17LinearCombinationIaLi1EiiLNS1G_9ScaleType4KindE0ELNS_15FloatRoundStyleE2EaEENS1_15EpilogueDefaultEEEEEvvEEEEvNT_6ParamsE)
        .other          _ZN7cutlass13device_kernelINS_4gemm6kernel13GemmUniversalIN4cute5tupleIJiiiiEEENS1_10collective13CollectiveMmaINS1_34MainloopSm90TmaGmmaWarpSpecializedILi3ENS5_IJNS4_1CILi1EEESB_SB_EEENS1_35KernelTmaWarpSpecializedCooperativeEEENS5_IJNSA_ILi256EEESF_NSA_ILi32EEEEEEaNS5_IJlSB_lEEEaSI_NS4_8TiledMMAINS4_8MMA_AtomIJNS4_4SM904GMMA27MMA_64x256x32_S32S8S8_SS_TNEEEENS4_6LayoutINS5_IJNSA_ILi2EEESB_SB_EEENS5_IJSB_NSA_ILi0EEESS_EEEEENS5_IJNS4_10UnderscoreESV_SV_EEEEENS4_13SM90_TMA_LOADENS4_14ComposedLayoutINS4_7SwizzleILi1ELi4ELi3EEENS4_18smem_ptr_flag_bitsILi8EEENSP_INS5_IJNSA_ILi8EEESG_EEENS5_IJSG_SB_EEEEEEEvNS4_8identityESY_S18_vS19_EENS_8epilogue10collective6detail29Sm90TmaWarpSpecializedAdapterINS1C_15DefaultEpilogueIaSI_SI_NS1B_6thread17LinearCombinationIaLi1EiiLNS1G_9ScaleType4KindE0ELNS_15FloatRoundStyleE2EaEENS1_15EpilogueDefaultEEEEEvvEEEEvNT_6ParamsE,@"STO_CUDA_ENTRY STV_DEFAULT"
_ZN7cutlass13device_kernelINS_4gemm6kernel13GemmUniversalIN4cute5tupleIJiiiiEEENS1_10collective13CollectiveMmaINS1_34MainloopSm90TmaGmmaWarpSpecializedILi3ENS5_IJNS4_1CILi1EEESB_SB_EEENS1_35KernelTmaWarpSpecializedCooperativeEEENS5_IJNSA_ILi256EEESF_NSA_ILi32EEEEEEaNS5_IJlSB_lEEEaSI_NS4_8TiledMMAINS4_8MMA_AtomIJNS4_4SM904GMMA27MMA_64x256x32_S32S8S8_SS_TNEEEENS4_6LayoutINS5_IJNSA_ILi2EEESB_SB_EEENS5_IJSB_NSA_ILi0EEESS_EEEEENS5_IJNS4_10UnderscoreESV_SV_EEEEENS4_13SM90_TMA_LOADENS4_14ComposedLayoutINS4_7SwizzleILi1ELi4ELi3EEENS4_18smem_ptr_flag_bitsILi8EEENSP_INS5_IJNSA_ILi8EEESG_EEENS5_IJSG_SB_EEEEEEEvNS4_8identityESY_S18_vS19_EENS_8epilogue10collective6detail29Sm90TmaWarpSpecializedAdapterINS1C_15DefaultEpilogueIaSI_SI_NS1B_6thread17LinearCombinationIaLi1EiiLNS1G_9ScaleType4KindE0ELNS_15FloatRoundStyleE2EaEENS1_15EpilogueDefaultEEEEEvvEEEEvNT_6ParamsE:
[----:B------:R-:W0:Y:S02]  /*0000*/  LDC R1, c[0x0][0x28] ;  /* 0x00000a00ff017b82 */ /* 0x000e240000000800 */
[----:B0-----:R-:W-:Y:S01]  /*0010*/  VIADD R1, R1, 0xfffffd48 ;  /* 0xfffffd4801017836 */ /* 0x001fe20000000000 */
[----:B------:R-:W0:Y:S01]  /*0020*/  S2R R2, SR_TID.X ;  /* 0x0000000000027919 */ /* 0x000e220000002100 */
[----:B------:R-:W-:Y:S01]  /*0030*/  ELECT P0, URZ, PT ;  /* 0x00000000003f782f */ /* 0x000fe20003800000 */
[----:B------:R-:W-:Y:S01]  /*0040*/  BSSY B0, `(.L_x_0) ;  /* 0x0000015000007945 */ /* 0x000fe20003800000 */
[--C-:B0-----:R-:W-:Y:S02]  /*0050*/  SHF.R.U32.HI R0, RZ, 0x5, R2.reuse ;  /* 0x00000005ff007819 */ /* 0x101fe40000011602 */
[----:B------:R-:W-:-:S03]  /*0060*/  SHF.R.U32.HI R2, RZ, 0x7, R2 ;  /* 0x00000007ff027819 */ /* 0x000fc60000011602 */
[----:B------:R-:W0:Y:S04]  /*0070*/  SHFL.IDX PT, R3, R0, RZ, 0x1f ;  /* 0x00001fff00037589 */ /* 0x000e2800000e0000 */
[----:B------:R-:W1:Y:S01]  /*0080*/  SHFL.IDX PT, R2, R2, RZ, 0x1f ;  /* 0x00001fff02027589 */ /* 0x000e6200000e0000 */
[----:B0-----:R-:W-:Y:S02]  /*0090*/  R2UR UR10, R3 ;  /* 0x00000000030a72ca */ /* 0x001fe400000e0000 */
[----:B-1----:R-:W-:-:S11]  /*00a0*/  R2UR UR5, R2 ;  /* 0x00000000020572ca */ /* 0x002fd600000e0000 */
[----:B------:R-:W-:Y:S02]  /*00b0*/  USHF.R.S32.HI UR4, URZ, 0x1f, UR10 ;  /* 0x0000001f3f047899 */ /* 0x000fe4000801140a */
[----:B------:R-:W-:Y:S02]  /*00c0*/  ISETP.NE.OR P0, PT, RZ, UR10, !P0 ;  /* 0x0000000aff007c0c */ /* 0x000fe4000c705670 */
[----:B------:R-:W-:-:S04]  /*00d0*/  ULEA.HI UR4, UR4, UR10, URZ, 0x2 ;  /* 0x0000000a04047291 */ /* 0x000fc8000f8f103f */
[----:B------:R-:W-:-:S04]  /*00e0*/  ULOP3.LUT UR4, UR4, 0xfffffffc, URZ, 0xc0, !UPT ;  /* 0xfffffffc04047892 */ /* 0x000fc8000f8ec03f */
[----:B------:R-:W-:-:S03]  /*00f0*/  UIADD3 UR10, UR10, -UR4, URZ ;  /* 0x800000040a0a7290 */ /* 0x000fc6000fffe03f */
[----:B------:R-:W-:Y:S09]  /*0100*/  @P0 BRA `(.L_x_1) ;  /* 0x0000000000200947 */ /* 0x000ff20003800000 */
[----:B------:R-:W-:Y:S02]  /*0110*/  ULDC.64 UR6, c[0x0][0x198] ;  /* 0x0000660000067ab9 */ /* 0x000fe40000000a00 */
[----:B------:R-:W-:Y:S02]  /*0120*/  UIADD3 UR8, UP0, UR6, 0xf0, URZ ;  /* 0x000000f006087890 */ /* 0x000fe4000ff1e03f */
[----:B------:R-:W-:Y:S02]  /*0130*/  UIADD3 UR6, UP1, UR6, 0x1f0, URZ ;  /* 0x000001f006067890 */ /* 0x000fe4000ff3e03f */
[----:B------:R-:W-:Y:S02]  /*0140*/  UIADD3.X UR9, URZ, UR7, URZ, UP0, !UPT ;  /* 0x000000073f097290 */ /* 0x000fe400087fe43f */
[----:B------:R-:W-:-:S07]  /*0150*/  UIADD3.X UR7, URZ, UR7, URZ, UP1, !UPT ;  /* 0x000000073f077290 */ /* 0x000fce0008ffe43f */
[----:B------:R0:W-:Y:S02]  /*0160*/  UTMACCTL.PF [UR8] ;  /* 0x00000000080079b9 */ /* 0x0001e40008040000 */
[----:B------:R0:W-:Y:S02]  /*0170*/  UTMACCTL.PF [UR6] ;  /* 0x00000000060079b9 */ /* 0x0001e40008040000 */
[----:B0-----:R-:W-:Y:S01]  /*0180*/  NOP ;  /* 0x0000000000007918 */ /* 0x001fe20000000000 */
.L_x_1:
[----:B------:R-:W-:Y:S05]  /*0190*/  BSYNC B0 ;  /* 0x0000000000007941 */ /* 0x000fea0003800000 */
.L_x_0:
[----:B------:R-:W0:Y:S01]  /*01a0*/  SHFL.IDX PT, R2, R0, RZ, 0x1f ;  /* 0x00001fff00027589 */ /* 0x000e2200000e0000 */
[----:B------:R-:W-:Y:S01]  /*01b0*/  UISETP.NE.AND UP0, UPT, UR10, 0x3, UPT ;  /* 0x000000030a00788c */ /* 0x000fe2000bf05270 */
[----:B------:R-:W-:Y:S01]  /*01c0*/  ISETP.NE.AND P1, PT, RZ, UR5, PT ;  /* 0x00000005ff007c0c */ /* 0x000fe2000bf25270 */
[----:B------:R-:W-:Y:S02]  /*01d0*/  UIADD3 UR18, UR5, -0x1, URZ ;  /* 0xffffffff05127890 */ /* 0x000fe4000fffe03f */
[----:B------:R-:W-:Y:S02]  /*01e0*/  UISETP.EQ.OR UP0, UPT, UR10, URZ, !UP0 ;  /* 0x0000003f0a00728c */ /* 0x000fe4000c702670 */
[----:B------:R-:W-:Y:S02]  /*01f0*/  UISETP.GE.U32.AND UP1, UPT, UR18, 0x2, UPT ;  /* 0x000000021200788c */ /* 0x000fe4000bf26070 */
[----:B------:R-:W-:-:S04]  /*0200*/  UISETP.EQ.AND UP0, UPT, UR5, URZ, UP0 ;  /* 0x0000003f0500728c */ /* 0x000fc80008702270 */
[----:B------:R-:W-:-:S04]  /*0210*/  USEL UR40, URZ, 0x1, !UP0 ;  /* 0x000000013f287887 */ /* 0x000fc8000c000000 */
[----:B------:R-:W-:Y:S01]  /*0220*/  USEL UR40, UR40, 0x2, UP1 ;  /* 0x0000000228287887 */ /* 0x000fe20008800000 */
[----:B0-----:R-:W-:-:S13]  /*0230*/  ISETP.NE.AND P0, PT, R2, RZ, PT ;  /* 0x000000ff0200720c */ /* 0x001fda0003f05270 */
[----:B------:R-:W-:Y:S05]  /*0240*/  @P0 BRA `(.L_x_2) ;  /* 0x0000000000500947 */ /* 0x000fea0003800000 */
[----:B------:R-:W0:Y:S01]  /*0250*/  S2UR UR8, SR_CgaCtaId ;  /* 0x00000000000879c3 */ /* 0x000e220000008800 */
[----:B------:R-:W-:Y:S01]  /*0260*/  UMOV UR4, 0x400 ;  /* 0x0000040000047882 */ /* 0x000fe20000000000 */
[----:B------:R-:W-:Y:S01]  /*0270*/  UMOV UR5, 0x1 ;  /* 0x0000000100057882 */ /* 0x000fe20000000000 */
[----:B------:R-:W-:Y:S01]  /*0280*/  UMOV UR6, 0x100 ;  /* 0x0000010000067882 */ /* 0x000fe20000000000 */
[----:B------:R-:W-:Y:S01]  /*0290*/  ELECT P0, URZ, PT ;  /* 0x00000000003f782f */ /* 0x000fe20003800000 */
[----:B------:R-:W-:-:S04]  /*02a0*/  UIADD3 UR6, -UR6, 0x100000, URZ ;  /* 0x0010000006067890 */ /* 0x000fc8000fffe13f */
[----:B------:R-:W-:Y:S02]  /*02b0*/  USHF.L.U32 UR7, UR6, 0xb, URZ ;  /* 0x0000000b06077899 */ /* 0x000fe4000800063f */
[----:B------:R-:W-:Y:S02]  /*02c0*/  USHF.L.U32 UR6, UR6, 0x1, URZ ;  /* 0x0000000106067899 */ /* 0x000fe4000800063f */
[----:B0-----:R-:W-:Y:S02]  /*02d0*/  ULEA UR8, UR8, UR4, 0x18 ;  /* 0x0000000408087291 */ /* 0x001fe4000f8ec03f */
[----:B------:R-:W-:-:S04]  /*02e0*/  UIADD3 UR4, -UR5, 0x100000, URZ ;  /* 0x0010000005047890 */ /* 0x000fc8000fffe13f */
[----:B------:R-:W-:Y:S02]  /*02f0*/  USHF.L.U32 UR5, UR4, 0xb, URZ ;  /* 0x0000000b04057899 */ /* 0x000fe4000800063f */
[----:B------:R-:W-:Y:S01]  /*0300*/  USHF.L.U32 UR4, UR4, 0x1, URZ ;  /* 0x0000000104047899 */ /* 0x000fe2000800063f */
[----:B------:R-:W0:Y:S11]  /*0310*/  FENCE.VIEW.ASYNC.S ;  /* 0x00000000000073c6 */ /* 0x000e360000000000 */
[----:B0-----:R0:W1:Y:S01]  /*0320*/  SYNCS.EXCH.64 URZ, [UR8], UR4 ;  /* 0x00000004083f75b2 */ /* 0x0010620008000100 */
[----:B------:R0:W2:Y:S01]  /*0330*/  SYNCS.EXCH.64 URZ, [UR8+0x18], UR6 ;  /* 0x00001806083f75b2 */ /* 0x0000a20008000100 */
[----:B------:R0:W3:Y:S01]  /*0340*/  SYNCS.EXCH.64 URZ, [UR8+0x8], UR4 ;  /* 0x00000804083f75b2 */ /* 0x0000e20008000100 */
[----:B------:R0:W4:Y:S01]  /*0350*/  SYNCS.EXCH.64 URZ, [UR8+0x20], UR6 ;  /* 0x00002006083f75b2 */ /* 0x0001220008000100 */
[----:B------:R0:W0:Y:S01]  /*0360*/  SYNCS.EXCH.64 URZ, [UR8+0x10], UR4 ;  /* 0x00001004083f75b2 */ /* 0x0000220008000100 */
[----:B------:R0:W0:Y:S01]  /*0370*/  SYNCS.EXCH.64 URZ, [UR8+0x28], UR6 ;  /* 0x00002806083f75b2 */ /* 0x0000220008000100 */
[----:B------:R-:W-:Y:S01]  /*0380*/  NOP ;  /* 0x0000000000007918 */ /* 0x000fe20000000000 */
.L_x_2:
[----:B------:R-:W5:Y:S01]  /*0390*/  SHFL.IDX PT, R0, R0, RZ, 0x1f ;  /* 0x00001fff00007589 */ /* 0x000f6200000e0000 */
[----:B------:R-:W-:Y:S01]  /*03a0*/  ELECT P0, URZ, PT ;  /* 0x00000000003f782f */ /* 0x000fe20003800000 */
[----:B------:R-:W1:Y:S01]  /*03b0*/  S2UR UR17, SR_CTAID.Y ;  /* 0x00000000001179c3 */ /* 0x000e620000002600 */
[----:B0-----:R-:W-:Y:S01]  /*03c0*/  ULDC UR5, c[0x0][0x65c] ;  /* 0x0001970000057ab9 */ /* 0x001fe20000000800 */
[----:B------:R-:W-:Y:S01]  /*03d0*/  UMOV UR12, 0x20 ;  /* 0x00000020000c7882 */ /* 0x000fe20000000000 */
[----:B------:R-:W-:Y:S01]  /*03e0*/  UISETP.NE.AND UP2, UPT, UR5, 0x1, UPT ;  /* 0x000000010500788c */ /* 0x000fe2000bf45270 */
[----:B------:R-:W-:Y:S01]  /*03f0*/  NOP ;  /* 0x0000000000007918 */ /* 0x000fe20000000000 */
[----:B------:R-:W-:Y:S02]  /*0400*/  NOP ;  /* 0x0000000000007918 */ /* 0x000fe40000000000 */
[----:B------:R-:W-:Y:S01]  /*0410*/  UP2UR UR46, UPR, URZ, 0x4 ;  /* 0x000000043f2e7883 */ /* 0x000fe20008000000 */
[----:B------:R-:W0:Y:S01]  /*0420*/  S2UR UR4, SR_CTAID.X ;  /* 0x00000000000479c3 */ /* 0x000e220000002500 */
[----:B------:R-:W-:-:S02]  /*0430*/  PLOP3.LUT P2, PT, PT, PT, UP2, 0x80, 0x0 ;  /* 0x000000000000781c */ /* 0x000fc40003f4f028 */
[----:B------:R-:W-:Y:S02]  /*0440*/  PLOP3.LUT P4, PT, PT, PT, UP2, 0x80, 0x0 ;  /* 0x000000000000781c */ /* 0x000fe40003f8f028 */
[----:B------:R-:W-:Y:S01]  /*0450*/  PLOP3.LUT P3, PT, PT, PT, UP2, 0x80, 0x0 ;  /* 0x000000000000781c */ /* 0x000fe20003f6f028 */
[----:B------:R-:W-:Y:S01]  /*0460*/  @UP2 ULDC UR14, c[0x0][0x10] ;  /* 0x00000400000e2ab9 */ /* 0x000fe20000000800 */
[----:B------:R-:W-:Y:S01]  /*0470*/  @UP2 UMOV UR9, URZ ;  /* 0x0000003f00092c82 */ /* 0x000fe20008000000 */
[----:B------:R-:W-:Y:S01]  /*0480*/  @!UP2 ULDC UR11, c[0x0][0xc] ;  /* 0x00000300000baab9 */ /* 0x000fe20000000800 */
[----:B-----5:R-:W-:Y:S01]  /*0490*/  ISETP.NE.OR P0, PT, R0, RZ, !P0 ;  /* 0x000000ff0000720c */ /* 0x020fe20004705670 */
[----:B-1----:R-:W-:Y:S02]  /*04a0*/  @UP2 UMOV UR7, UR17 ;  /* 0x0000001100072c82 */ /* 0x002fe40008000000 */
[----:B------:R-:W-:Y:S01]  /*04b0*/  @UP2 UMOV UR8, UR7 ;  /* 0x0000000700082c82 */ /* 0x000fe20008000000 */
[----:B------:R-:W-:Y:S01]  /*04c0*/  @!UP2 UMOV UR7, UR17 ;  /* 0x000000110007ac82 */ /* 0x000fe20008000000 */
[----:B0-----:R-:W-:-:S08]  /*04d0*/  @UP2 UIMAD.WIDE.U32 UR14, UR4, UR14, UR8 ;  /* 0x0000000e040e22a5 */ /* 0x001fd0000f8e0008 */
[----:B------:R-:W-:Y:S01]  /*04e0*/  VOTEU.ALL UP0, P0 ;  /* 0x00000000003f7886 */ /* 0x000fe20000000000 */
[----:B------:R-:W-:Y:S01]  /*04f0*/  VOTEU.ALL UP1, P0 ;  /* 0x00000000003f7886 */ /* 0x000fe20000020000 */
[----:B------:R-:W-:-:S03]  /*0500*/  IMAD.U32 R2, RZ, RZ, UR14 ;  /* 0x0000000eff027e24 */ /* 0x000fc6000f8e00ff */
[----:B------:R-:W0:Y:S01]  /*0510*/  @!UP0 S2UR UR6, SR_CgaCtaId ;  /* 0x00000000000689c3 */ /* 0x000e220000008800 */
[----:B------:R-:W-:Y:S01]  /*0520*/  @!UP0 UMOV UR5, 0x400 ;  /* 0x0000040000058882 */ /* 0x000fe20000000000 */
[----:B------:R-:W-:-:S04]  /*0530*/  @!UP0 UIADD3 UR12, -UR12, 0x100000, URZ ;  /* 0x001000000c0c8890 */ /* 0x000fc8000fffe13f */
[----:B------:R-:W-:Y:S02]  /*0540*/  @!UP0 USHF.L.U32 UR13, UR12, 0xb, URZ ;  /* 0x0000000b0c0d8899 */ /* 0x000fe4000800063f */
[----:B------:R-:W-:Y:S01]  /*0550*/  @!UP0 USHF.L.U32 UR12, UR12, 0x1, URZ ;  /* 0x000000010c0c8899 */ /* 0x000fe2000800063f */
[----:B------:R-:W-:Y:S01]  /*0560*/  IMAD.U32 R3, RZ, RZ, UR15 ;  /* 0x0000000fff037e24 */ /* 0x000fe2000f8e00ff */
[----:B0-----:R-:W-:Y:S01]  /*0570*/  @!UP0 ULEA UR16, UR6, UR5, 0x18 ;  /* 0x0000000506108291 */ /* 0x001fe2000f8ec03f */
[----:B------:R-:W-:Y:S01]  /*0580*/  VOTEU.ALL UP0, P0 ;  /* 0x00000000003f7886 */ /* 0x000fe20000000000 */
[----:B------:R-:W-:Y:S01]  /*0590*/  PLOP3.LUT P0, PT, PT, PT, UP2, 0x80, 0x0 ;  /* 0x000000000000781c */ /* 0x000fe20003f0f028 */
[----:B------:R-:W-:Y:S01]  /*05a0*/  UMOV UR5, URZ ;  /* 0x0000003f00057c82 */ /* 0x000fe20008000000 */
[----:B------:R-:W-:Y:S01]  /*05b0*/  @UP2 UMOV UR6, URZ ;  /* 0x0000003f00062c82 */ /* 0x000fe20008000000 */
[----:B------:R-:W-:Y:S02]  /*05c0*/  @!UP2 UIMAD.WIDE.U32 UR8, UR11, UR7, UR4 ;  /* 0x000000070b08a2a5 */ /* 0x000fe4000f8e0004 */
[----:B------:R-:W-:-:S04]  /*05d0*/  @UP2 UIADD3 UR6, UR15, UR6, URZ ;  /* 0x000000060f062290 */ /* 0x000fc8000fffe03f */
[----:B------:R-:W-:Y:S01]  /*05e0*/  IMAD.U32 R5, RZ, RZ, UR9 ;  /* 0x00000009ff057e24 */ /* 0x000fe2000f8e00ff */
[----:B------:R-:W0:Y:S02]  /*05f0*/  FENCE.VIEW.ASYNC.S ;  /* 0x00000000000073c6 */ /* 0x000e240000000000 */
[----:B0-----:R0:W2:Y:S01]  /*0600*/  @!UP0 SYNCS.EXCH.64 URZ, [UR16+0x40], UR12 ;  /* 0x0000400c103f85b2 */ /* 0x0010a20008000100 */
[----:B------:R-:W-:Y:S02]  /*0610*/  @P2 IMAD.U32 R6, RZ, RZ, UR6 ;  /* 0x00000006ff062e24 */ /* 0x000fe4000f8e00ff */
[----:B------:R-:W-:Y:S02]  /*0620*/  @P0 IMAD.MOV.U32 R7, RZ, RZ, R2 ;  /* 0x000000ffff070224 */ /* 0x000fe400078e0002 */
[----:B------:R-:W-:Y:S02]  /*0630*/  IMAD.U32 R2, RZ, RZ, UR8 ;  /* 0x00000008ff027e24 */ /* 0x000fe4000f8e00ff */
[----:B------:R-:W-:-:S02]  /*0640*/  @!P4 IMAD.MOV.U32 R6, RZ, RZ, R5 ;  /* 0x000000ffff06c224 */ /* 0x000fc400078e0005 */
[----:B------:R-:W-:Y:S02]  /*0650*/  @!P3 IMAD.MOV.U32 R7, RZ, RZ, R2 ;  /* 0x000000ffff07b224 */ /* 0x000fe400078e0002 */
[----:B------:R-:W-:Y:S01]  /*0660*/  IMAD.U32 R3, RZ, RZ, UR9 ;  /* 0x00000009ff037e24 */ /* 0x000fe2000f8e00ff */
[----:B------:R0:W-:Y:S01]  /*0670*/  STL [R1+0x200], R6 ;  /* 0x0002000601007387 */ /* 0x0001e20000100800 */
[----:B------:R-:W-:-:S03]  /*0680*/  IMAD.U32 R4, RZ, RZ, UR8 ;  /* 0x00000008ff047e24 */ /* 0x000fc6000f8e00ff */
[----:B------:R0:W-:Y:S01]  /*0690*/  STL [R1+0x204], R7 ;  /* 0x0002040701007387 */ /* 0x0001e20000100800 */
[----:B------:R0:W2:Y:S01]  /*06a0*/  @!UP1 SYNCS.EXCH.64 URZ, [UR16+0x48], UR12 ;  /* 0x0000480c103f95b2 */ /* 0x0000a20008000100 */
[----:B------:R-:W-:Y:S01]  /*06b0*/  NOP ;  /* 0x0000000000007918 */ /* 0x000fe20000000000 */
[----:B--234-:R-:W-:Y:S06]  /*06c0*/  BAR.SYNC.DEFER_BLOCKING 0x0 ;  /* 0x0000000000007b1d */ /* 0x01cfec0000010000 */
[----:B------:R-:W-:Y:S05]  /*06d0*/  @!P1 BRA `(.L_x_3) ;  /* 0x00000100003c9947 */ /* 0x000fea0003800000 */
[----:B------:R-:W-:-:S06]  /*06e0*/  UISETP.GT.U32.AND UP0, UPT, UR18, 0x1, UPT ;  /* 0x000000011200788c */ /* 0x000fcc000bf04070 */
[----:B------:R-:W-:-:S13]  /*06f0*/  PLOP3.LUT P0, PT, PT, PT, UP0, 0x80, 0x0 ;  /* 0x000000000000781c */ /* 0x000fda0003f0f008 */
[----:B0-----:R-:W-:Y:S05]  /*0700*/  @P0 EXIT ;  /* 0x000000000000094d */ /* 0x001fea0003800000 */
[----:B------:R-:W-:Y:S01]  /*0710*/  ULDC.64 UR8, c[0x0][0x650] ;  /* 0x0001940000087ab9 */ /* 0x000fe20000000a00 */
[----:B------:R-:W-:Y:S01]  /*0720*/  UMOV UR42, 0xffffffff ;  /* 0xffffffff002a7882 */ /* 0x000fe20000000000 */
[----:B------:R-:W-:Y:S01]  /*0730*/  ISETP.GE.U32.AND P0, PT, R7, UR8, PT ;  /* 0x0000000807007c0c */ /* 0x000fe2000bf06070 */
[----:B------:R-:W-:Y:S01]  /*0740*/  UMOV UR41, 0xffffffff ;  /* 0xffffffff00297882 */ /* 0x000fe20000000000 */
[----:B------:R-:W-:Y:S01]  /*0750*/  UMOV UR44, 0xffffffff ;  /* 0xffffffff002c7882 */ /* 0x000fe20000000000 */
[----:B------:R-:W-:Y:S02]  /*0760*/  PRMT R0, RZ, 0x7610, R0 ;  /* 0x00007610ff007816 */ /* 0x000fe40000000000 */
[----:B------:R-:W-:-:S13]  /*0770*/  ISETP.GE.U32.AND.EX P0, PT, R6, UR9, PT, P0 ;  /* 0x0000000906007c0c */ /* 0x000fda000bf06100 */
[----:B------:R-:W-:Y:S05]  /*0780*/  @P0 BRA `(.L_x_4) ;  /* 0x0000000400800947 */ /* 0x000fea0003800000 */
[----:B------:R-:W-:Y:S01]  /*0790*/  I2FP.F32.U32 R0, UR4 ;  /* 0x0000000400007c45 */ /* 0x000fe20008201000 */
[----:B------:R-:W-:Y:S01]  /*07a0*/  ULDC.64 UR16, c[0x0][0x628] ;  /* 0x00018a0000107ab9 */ /* 0x000fe20000000a00 */
[----:B------:R-:W-:Y:S01]  /*07b0*/  ULDC UR6, c[0x0][0x150] ;  /* 0x0000540000067ab9 */ /* 0x000fe20000000800 */
[----:B------:R-:W-:Y:S01]  /*07c0*/  ISETP.NE.U32.AND P0, PT, RZ, UR16, PT ;  /* 0x00000010ff007c0c */ /* 0x000fe2000bf05070 */
[----:B------:R-:W-:Y:S01]  /*07d0*/  ULDC UR15, c[0x0][0x630] ;  /* 0x00018c00000f7ab9 */ /* 0x000fe20000000800 */
[----:B------:R-:W-:Y:S01]  /*07e0*/  FMUL R0, R0, UR6 ;  /* 0x0000000600007c20 */ /* 0x000fe20008400000 */
[----:B------:R-:W-:Y:S01]  /*07f0*/  R2UR UR18, R7 ;  /* 0x00000000071272ca */ /* 0x000fe200000e0000 */
[----:B------:R-:W-:Y:S01]  /*0800*/  ULDC UR20, c[0x0][0x154] ;  /* 0x0000550000147ab9 */ /* 0x000fe20000000800 */
[----:B------:R-:W-:Y:S01]  /*0810*/  ISETP.NE.AND.EX P0, PT, RZ, UR17, PT, P0 ;  /* 0x00000011ff007c0c */ /* 0x000fe2000bf05300 */
[----:B------:R0:W1:Y:S01]  /*0820*/  F2I.U32.TRUNC.NTZ R2, R0 ;  /* 0x0000000000027305 */ /* 0x000062000020f000 */
[----:B------:R-:W-:-:S02]  /*0830*/  R2UR UR19, R6 ;  /* 0x00000000061372ca */ /* 0x000fc400000e0000 */
[----:B------:R-:W-:Y:S02]  /*0840*/  R2UR UR8, R7 ;  /* 0x00000000070872ca */ /* 0x000fe400000e0000 */
[----:B------:R-:W-:-:S07]  /*0850*/  R2UR UR9, R6 ;  /* 0x00000000060972ca */ /* 0x000fce00000e0000 */
[----:B0-----:R-:W-:Y:S08]  /*0860*/  @!P0 BRA `(.L_x_5) ;  /* 0x0000000000308947 */ /* 0x001ff00003800000 */
[----:B------:R-:W-:Y:S01]  /*0870*/  R2UR UR8, R7 ;  /* 0x00000000070872ca */ /* 0x000fe200000e0000 */
[----:B------:R-:W-:Y:S01]  /*0880*/  ULDC UR6, c[0x0][0x634] ;  /* 0x00018d0000067ab9 */ /* 0x000fe20000000800 */
[----:B------:R-:W-:-:S11]  /*0890*/  R2UR UR14, R6 ;  /* 0x00000000060e72ca */ /* 0x000fd600000e0000 */
[----:B------:R-:W-:-:S04]  /*08a0*/  UIADD3 UR6, UP0, UR8, UR6, URZ ;  /* 0x0000000608067290 */ /* 0x000fc8000ff1e03f */
[----:B------:R-:W-:-:S04]  /*08b0*/  UIADD3.X UR14, URZ, UR14, URZ, UP0, !UPT ;  /* 0x0000000e3f0e7290 */ /* 0x000fc800087fe43f */
[----:B------:R-:W-:-:S04]  /*08c0*/  UIMAD.WIDE.U32 UR8, UR14, UR16, URZ ;  /* 0x000000100e0872a5 */ /* 0x000fc8000f8e003f */
[----:B------:R-:W-:Y:S02]  /*08d0*/  UIMAD.WIDE.U32 UR10, UP0, UR6, UR17, UR8 ;  /* 0x00000011060a72a5 */ /* 0x000fe4000f800008 */
[----:B------:R-:W-:Y:S02]  /*08e0*/  UIMAD.WIDE.U32 UR8, UR6, UR16, URZ ;  /* 0x00000010060872a5 */ /* 0x000fe4000f8e003f */
[----:B------:R-:W-:Y:S02]  /*08f0*/  UIADD3.X UR13, URZ, URZ, URZ, UP0, !UPT ;  /* 0x0000003f3f0d7290 */ /* 0x000fe400087fe43f */
[----:B------:R-:W-:Y:S01]  /*0900*/  UIADD3 URZ, UP0, UR9, UR10, URZ ;  /* 0x0000000a093f7290 */ /* 0x000fe2000ff1e03f */
[----:B------:R-:W-:-:S03]  /*0910*/  UMOV UR12, UR11 ;  /* 0x0000000b000c7c82 */ /* 0x000fc60008000000 */
[----:B------:R-:W-:-:S12]  /*0920*/  UIMAD.WIDE.U32.X UR8, UR14, UR17, UR12, UP0 ;  /* 0x000000110e0872a5 */ /* 0x000fd800080e040c */
.L_x_5:
[----:B------:R-:W-:Y:S01]  /*0930*/  USHF.R.U64 UR44, UR8, UR15, UR9 ;  /* 0x0000000f082c7299 */ /* 0x000fe20008001209 */
[----:B------:R-:W-:Y:S01]  /*0940*/  I2FP.F32.U32 R0, UR7 ;  /* 0x0000000700007c45 */ /* 0x000fe20008201000 */
[----:B------:R-:W-:Y:S01]  /*0950*/  USHF.R.U32.HI UR5, URZ, UR15, UR9 ;  /* 0x0000000f3f057299 */ /* 0x000fe20008011609 */
[----:B-1----:R-:W-:Y:S01]  /*0960*/  R2UR UR12, R2 ;  /* 0x00000000020c72ca */ /* 0x002fe200000e0000 */
[----:B------:R-:W-:Y:S02]  /*0970*/  UIADD3 UR6, UP0, URZ, -UR44, URZ ;  /* 0x8000002c3f067290 */ /* 0x000fe4000ff1e03f */
[----:B------:R-:W-:Y:S01]  /*0980*/  FMUL R0, R0, UR20 ;  /* 0x0000001400007c20 */ /* 0x000fe20008400000 */
[----:B------:R-:W-:Y:S01]  /*0990*/  ULDC.64 UR8, c[0x0][0x620] ;  /* 0x0001880000087ab9 */ /* 0x000fe20000000a00 */
[----:B------:R-:W-:Y:S01]  /*09a0*/  UIADD3.X UR5, URZ, ~UR5, URZ, UP0, !UPT ;  /* 0x800000053f057290 */ /* 0x000fe200087fe43f */
[----:B------:R-:W-:Y:S01]  /*09b0*/  UMOV UR10, UR18 ;  /* 0x00000012000a7c82 */ /* 0x000fe20008000000 */
[----:B------:R-:W-:-:S02]  /*09c0*/  UMOV UR11, UR19 ;  /* 0x00000013000b7c82 */ /* 0x000fc40008000000 */
[----:B------:R-:W-:Y:S01]  /*09d0*/  UIMAD UR5, UR5, UR8, URZ ;  /* 0x00000008050572a4 */ /* 0x000fe2000f8e023f */
[----:B------:R-:W0:Y:S01]  /*09e0*/  F2I.U32.TRUNC.NTZ R0, R0 ;  /* 0x0000000000007305 */ /* 0x000e22000020f000 */
[----:B------:R-:W-:Y:S02]  /*09f0*/  UIMAD.WIDE.U32 UR10, UR6, UR8, UR10 ;  /* 0x00000008060a72a5 */ /* 0x000fe4000f8e000a */
[----:B------:R-:W-:Y:S01]  /*0a00*/  UIMAD UR6, UR6, UR9, UR5 ;  /* 0x00000009060672a4 */ /* 0x000fe2000f8e0205 */
[----:B------:R-:W-:Y:S01]  /*0a10*/  ULDC UR21, c[0x0][0x658] ;  /* 0x0001960000157ab9 */ /* 0x000fe20000000800 */
[----:B------:R-:W-:Y:S02]  /*0a20*/  UMOV UR19, 0xffffffff ;  /* 0xffffffff00137882 */ /* 0x000fe40000000000 */
[----:B------:R-:W-:Y:S01]  /*0a30*/  UIADD3 UR6, UR11, UR6, URZ ;  /* 0x000000060b067290 */ /* 0x000fe2000fffe03f */
[----:B------:R-:W-:Y:S01]  /*0a40*/  ULDC UR15, c[0x0][0x618] ;  /* 0x00018600000f7ab9 */ /* 0x000fe20000000800 */
[----:B------:R-:W-:Y:S01]  /*0a50*/  ULDC.64 UR8, c[0x0][0x640] ;  /* 0x0001900000087ab9 */ /* 0x000fe20000000a00 */
[----:B------:R-:W-:Y:S01]  /*0a60*/  USHF.L.U32 UR11, UR19, UR21, URZ ;  /* 0x00000015130b7299 */ /* 0x000fe2000800063f */
[----:B------:R-:W-:Y:S01]  /*0a70*/  ISETP.NE.U32.AND P0, PT, RZ, UR8, PT ;  /* 0x00000008ff007c0c */ /* 0x000fe2000bf05070 */
[----:B------:R-:W-:-:S02]  /*0a80*/  USHF.R.U64 UR19, UR10, UR15, UR6 ;  /* 0x0000000f0a137299 */ /* 0x000fc40008001206 */
[----:B------:R-:W-:Y:S01]  /*0a90*/  USHF.R.U32.HI UR10, URZ, UR15, UR6 ;  /* 0x0000000f3f0a7299 */ /* 0x000fe20008011606 */
[----:B0-----:R-:W-:Y:S01]  /*0aa0*/  R2UR UR14, R0 ;  /* 0x00000000000e72ca */ /* 0x001fe200000e0000 */
[----:B------:R-:W-:Y:S01]  /*0ab0*/  ULDC UR17, c[0x0][0x608] ;  /* 0x0001820000117ab9 */ /* 0x000fe20000000800 */
[----:B------:R-:W-:Y:S01]  /*0ac0*/  ISETP.NE.AND.EX P0, PT, RZ, UR9, PT, P0 ;  /* 0x00000009ff007c0c */ /* 0x000fe2000bf05300 */
[----:B------:R-:W-:Y:S02]  /*0ad0*/  USHF.R.U64 UR23, UR19, UR17, UR10 ;  /* 0x0000001113177299 */ /* 0x000fe4000800120a */
[----:B------:R-:W-:Y:S01]  /*0ae0*/  USHF.R.U32.HI UR10, URZ, UR17, UR10 ;  /* 0x000000113f0a7299 */ /* 0x000fe2000801160a */
[----:B------:R-:W-:Y:S01]  /*0af0*/  UMOV UR16, 0x1 ;  /* 0x0000000100107882 */ /* 0x000fe20000000000 */
[----:B------:R-:W-:Y:S02]  /*0b00*/  UIADD3 UR12, -UR12, URZ, URZ ;  /* 0x0000003f0c0c7290 */ /* 0x000fe4000fffe13f */
[----:B------:R-:W-:-:S02]  /*0b10*/  USHF.R.U64 UR24, UR23, UR21, UR10 ;  /* 0x0000001517187299 */ /* 0x000fc4000800120a */
[----:B------:R-:W-:Y:S01]  /*0b20*/  USHF.L.U32 UR6, UR16, UR21, URZ ;  /* 0x0000001510067299 */ /* 0x000fe2000800063f */
[----:B------:R-:W-:Y:S01]  /*0b30*/  ULDC UR13, c[0x0][0x144] ;  /* 0x00005100000d7ab9 */ /* 0x000fe20000000800 */
[----:B------:R-:W-:Y:S01]  /*0b40*/  ULDC UR5, c[0x0][0x600] ;  /* 0x0001800000057ab9 */ /* 0x000fe20000000800 */
[----:B------:R-:W-:Y:S02]  /*0b50*/  ULOP3.LUT UR16, URZ, UR11, URZ, 0x33, !UPT ;  /* 0x0000000b3f107292 */ /* 0x000fe4000f8e333f */
[----:B------:R-:W-:Y:S02]  /*0b60*/  USHF.R.U32.HI UR11, URZ, UR21, UR10 ;  /* 0x000000153f0b7299 */ /* 0x000fe4000801160a */
[----:B------:R-:W-:Y:S02]  /*0b70*/  UIADD3 UR18, UR5, -0x1, URZ ;  /* 0xffffffff05127890 */ /* 0x000fe4000fffe03f */
[----:B------:R-:W-:Y:S02]  /*0b80*/  UIADD3 UR20, -UR14, URZ, URZ ;  /* 0x0000003f0e147290 */ /* 0x000fe4000fffe13f */
[----:B------:R-:W-:Y:S01]  /*0b90*/  UIMAD UR4, UR13, UR12, UR4 ;  /* 0x0000000c0d0472a4 */ /* 0x000fe2000f8e0204 */
[----:B------:R-:W-:Y:S01]  /*0ba0*/  ULDC UR25, c[0x0][0x148] ;  /* 0x0000520000197ab9 */ /* 0x000fe20000000800 */
[----:B------:R-:W-:Y:S01]  /*0bb0*/  ULDC UR21, c[0x0][0x648] ;  /* 0x0001920000157ab9 */ /* 0x000fe20000000800 */
[----:B------:R-:W-:Y:S01]  /*0bc0*/  ULDC UR22, c[0x0][0x638] ;  /* 0x00018e0000167ab9 */ /* 0x000fe20000000800 */
[----:B------:R-:W-:Y:S01]  /*0bd0*/  UMOV UR10, UR24 ;  /* 0x00000018000a7c82 */ /* 0x000fe20008000000 */
[----:B------:R-:W-:Y:S07]  /*0be0*/  @!P0 BRA `(.L_x_6) ;  /* 0x0000000000308947 */ /* 0x000fee0003800000 */
[----:B------:R-:W-:Y:S02]  /*0bf0*/  ULDC UR14, c[0x0][0x64c] ;  /* 0x00019300000e7ab9 */ /* 0x000fe40000000800 */
        /* <DEDUP_REMOVED lines=8> */
[----:B------:R-:W-:-:S07]  /*0c80*/  UIMAD.WIDE.U32.X UR8, UR17, UR9, UR14, UP0 ;  /* 0x00000009110872a5 */ /* 0x000fce00080e040e */
[----:B------:R-:W-:Y:S01]  /*0c90*/  UMOV UR10, UR8 ;  /* 0x00000008000a7c82 */ /* 0x000fe20008000000 */
[----:B------:R-:W-:-:S05]  /*0ca0*/  UMOV UR11, UR9 ;  /* 0x00000009000b7c82 */ /* 0x000fca0008000000 */
.L_x_6:
[----:B------:R-:W-:Y:S01]  /*0cb0*/  UISETP.NE.AND UP0, UPT, UR46, URZ, UPT ;  /* 0x0000003f2e00728c */ /* 0x000fe2000bf05270 */
[----:B------:R-:W-:Y:S01]  /*0cc0*/  IMAD.MOV.U32 R0, RZ, RZ, 0x1 ;  /* 0x00000001ff007424 */ /* 0x000fe200078e00ff */
[----:B------:R-:W-:Y:S02]  /*0cd0*/  USHF.R.U64 UR8, UR10, UR21, UR11 ;  /* 0x000000150a087299 */ /* 0x000fe4000800120b */
[----:B------:R-:W-:Y:S02]  /*0ce0*/  ULOP3.LUT UR16, UR23, UR16, URZ, 0xc0, !UPT ;  /* 0x0000001017107292 */ /* 0x000fe4000f8ec03f */
[----:B------:R-:W-:Y:S02]  /*0cf0*/  ULOP3.LUT UR18, UR19, UR18, URZ, 0xc0, !UPT ;  /* 0x0000001213127292 */ /* 0x000fe4000f8ec03f */
[----:B------:R-:W-:-:S03]  /*0d00*/  UIMAD UR16, UR6, UR8, UR16 ;  /* 0x00000008061072a4 */ /* 0x000fc6000f8e0210 */
[----:B------:R-:W-:Y:S02]  /*0d10*/  @UP0 UIMAD UR4, UR25, UR20, UR7 ;  /* 0x00000014190402a4 */ /* 0x000fe4000f8e0207 */
[----:B------:R-:W-:-:S04]  /*0d20*/  UIADD3 UR7, -UR8, URZ, URZ ;  /* 0x0000003f08077290 */ /* 0x000fc8000fffe13f */
[----:B------:R-:W-:-:S03]  /*0d30*/  UIMAD UR6, UR7, UR22, UR24 ;  /* 0x00000016070672a4 */ /* 0x000fc6000f8e0218 */
[----:B------:R-:W-:Y:S01]  /*0d40*/  ULDC UR7, c[0x0][0x610] ;  /* 0x0001840000077ab9 */ /* 0x000fe20000000800 */
[----:B------:R-:W-:Y:S02]  /*0d50*/  UIMAD UR6, UR6, UR5, UR18 ;  /* 0x00000005060672a4 */ /* 0x000fe4000f8e0212 */
[----:B------:R-:W-:-:S04]  /*0d60*/  UIMAD UR4, UR16, UR7, UR4 ;  /* 0x00000007100472a4 */ /* 0x000fc8000f8e0204 */
[----:B------:R-:W-:Y:S02]  /*0d70*/  USEL UR41, UR6, UR4, !UP0 ;  /* 0x0000000406297287 */ /* 0x000fe4000c000000 */
[----:B------:R-:W-:-:S12]  /*0d80*/  USEL UR42, UR4, UR6, !UP0 ;  /* 0x00000006042a7287 */ /* 0x000fd8000c000000 */
.L_x_4:
[----:B------:R-:W-:-:S08]  /*0d90*/  NOP ;  /* 0x0000000000007918 */ /* 0x000fd00000000000 */
[----:B------:R-:W0:Y:S02]  /*0da0*/  USETMAXREG.TRY_ALLOC.CTAPOOL UP0, 0xf0 ;  /* 0x000000f0000079c8 */ /* 0x000e240008000600 */
[----:B0-----:R-:W-:-:S13]  /*0db0*/  PLOP3.LUT P0, PT, PT, PT, UP0, 0x80, 0x0 ;  /* 0x000000000000781c */ /* 0x001fda0003f0f008 */
[----:B------:R-:W-:Y:S05]  /*0dc0*/  @!P0 BRA `(.L_x_4) ;  /* 0xfffffffc00f08947 */ /* 0x000fea000383ffff */
[----:B------:R-:W-:Y:S01]  /*0dd0*/  ULDC.64 UR4, c[0x0][0x598] ;  /* 0x0001660000047ab9 */ /* 0x000fe20000000a00 */
[----:B------:R-:W-:Y:S01]  /*0de0*/  ULDC.64 UR36, c[0x0][0x208] ;  /* 0x0000820000247ab9 */ /* 0x000fe20000000a00 */
[----:B------:R-:W-:-:S04]  /*0df0*/  ISETP.NE.U32.AND P0, PT, RZ, UR4, PT ;  /* 0x00000004ff007c0c */ /* 0x000fc8000bf05070 */
[----:B------:R-:W-:-:S13]  /*0e00*/  ISETP.NE.AND.EX P0, PT, RZ, UR5, PT, P0 ;  /* 0x00000005ff007c0c */ /* 0x000fda000bf05300 */
[----:B------:R-:W-:Y:S05]  /*0e10*/  @!P0 BRA `(.L_x_7) ;  /* 0x00000000001c8947 */ /* 0x000fea0003800000 */
[----:B------:R-:W0:Y:S02]  /*0e20*/  LDC.64 R2, c[0x0][0x598] ;  /* 0x00016600ff027b82 */ /* 0x000e240000000a00 */
[----:B0-----:R-:W2:Y:S02]  /*0e30*/  LDG.E.64 R2, desc[UR36][R2.64] ;  /* 0x0000002402027981 */ /* 0x001ea4000c1e1b00 */
[----:B--2---:R-:W-:-:S04]  /*0e40*/  ISETP.NE.U32.AND P0, PT, R2, RZ, PT ;  /* 0x000000ff0200720c */ /* 0x004fc80003f05070 */
[----:B------:R-:W-:-:S13]  /*0e50*/  ISETP.NE.AND.EX P0, PT, R3, RZ, PT, P0 ;  /* 0x000000ff0300720c */ /* 0x000fda0003f05300 */
[----:B------:R-:W-:Y:S05]  /*0e60*/  @!P0 BRA `(.L_x_7) ;  /* 0x0000000000088947 */ /* 0x000fea0003800000 */
[----:B------:R0:W5:Y:S01]  /*0e70*/  LD.E R17, desc[UR36][R2.64] ;  /* 0x0000002402117980 */ /* 0x000162000c101900 */
[----:B------:R-:W-:Y:S05]  /*0e80*/  BRA `(.L_x_8) ;  /* 0x0000000000247947 */ /* 0x000fea0003800000 */
.L_x_7:
[----:B------:R-:W-:Y:S02]  /*0e90*/  ULDC.64 UR4, c[0x0][0x588] ;  /* 0x0001620000047ab9 */ /* 0x000fe40000000a00 */
[----:B------:R-:W-:-:S04]  /*0ea0*/  ISETP.NE.U32.AND P0, PT, RZ, UR4, PT ;  /* 0x00000004ff007c0c */ /* 0x000fc8000bf05070 */
[----:B------:R-:W-:-:S13]  /*0eb0*/  ISETP.NE.AND.EX P0, PT, RZ, UR5, PT, P0 ;  /* 0x00000005ff007c0c */ /* 0x000fda000bf05300 */
[----:B------:R-:W-:Y:S05]  /*0ec0*/  @!P0 BRA `(.L_x_9) ;  /* 0x00000000000c8947 */ /* 0x000fea0003800000 */
[----:B------:R-:W0:Y:S02]  /*0ed0*/  LDC.64 R2, c[0x0][0x588] ;  /* 0x00016200ff027b82 */ /* 0x000e240000000a00 */
[----:B0-----:R1:W5:Y:S01]  /*0ee0*/  LDG.E R17, desc[UR36][R2.64] ;  /* 0x0000002402117981 */ /* 0x001362000c1e1900 */
[----:B------:R-:W-:Y:S05]  /*0ef0*/  BRA `(.L_x_8) ;  /* 0x0000000000087947 */ /* 0x000fea0003800000 */
.L_x_9:
[----:B------:R-:W-:Y:S02]  /*0f00*/  ULDC UR4, c[0x0][0x580] ;  /* 0x0001600000047ab9 */ /* 0x000fe40000000800 */
[----:B------:R-:W-:-:S07]  /*0f10*/  IMAD.U32 R17, RZ, RZ, UR4 ;  /* 0x00000004ff117e24 */ /* 0x000fce000f8e00ff */
.L_x_8:
[----:B------:R-:W-:Y:S02]  /*0f20*/  ULDC.64 UR4, c[0x0][0x5a0] ;  /* 0x0001680000047ab9 */ /* 0x000fe40000000a00 */
[----:B------:R-:W-:-:S04]  /*0f30*/  ISETP.NE.U32.AND P0, PT, RZ, UR4, PT ;  /* 0x00000004ff007c0c */ /* 0x000fc8000bf05070 */
[----:B------:R-:W-:-:S13]  /*0f40*/  ISETP.NE.AND.EX P0, PT, RZ, UR5, PT, P0 ;  /* 0x00000005ff007c0c */ /* 0x000fda000bf05300 */
[----:B------:R-:W-:Y:S05]  /*0f50*/  @!P0 BRA `(.L_x_10) ;  /* 0x00000000001c8947 */ /* 0x000fea0003800000 */
[----:B01----:R-:W0:Y:S02]  /*0f60*/  LDC.64 R2, c[0x0][0x5a0] ;  /* 0x00016800ff027b82 */ /* 0x003e240000000a00 */
[----:B0-----:R-:W2:Y:S02]  /*0f70*/  LDG.E.64 R2, desc[UR36][R2.64] ;  /* 0x0000002402027981 */ /* 0x001ea4000c1e1b00 */
[----:B--2---:R-:W-:-:S04]  /*0f80*/  ISETP.NE.U32.AND P0, PT, R2, RZ, PT ;  /* 0x000000ff0200720c */ /* 0x004fc80003f05070 */
[----:B------:R-:W-:-:S13]  /*0f90*/  ISETP.NE.AND.EX P0, PT, R3, RZ, PT, P0 ;  /* 0x000000ff0300720c */ /* 0x000fda0003f05300 */
[----:B------:R-:W-:Y:S05]  /*0fa0*/  @!P0 BRA `(.L_x_10) ;  /* 0x0000000000088947 */ /* 0x000fea0003800000 */
[----:B------:R0:W5:Y:S01]  /*0fb0*/  LD.E R18, desc[UR36][R2.64] ;  /* 0x0000002402127980 */ /* 0x000162000c101900 */
[----:B------:R-:W-:Y:S05]  /*0fc0*/  BRA `(.L_x_11) ;  /* 0x0000000000247947 */ /* 0x000fea0003800000 */
.L_x_10:
[----:B------:R-:W-:Y:S02]  /*0fd0*/  ULDC.64 UR4, c[0x0][0x590] ;  /* 0x0001640000047ab9 */ /* 0x000fe40000000a00 */
[----:B------:R-:W-:-:S04]  /*0fe0*/  ISETP.NE.U32.AND P0, PT, RZ, UR4, PT ;  /* 0x00000004ff007c0c */ /* 0x000fc8000bf05070 */
[----:B------:R-:W-:-:S13]  /*0ff0*/  ISETP.NE.AND.EX P0, PT, RZ, UR5, PT, P0 ;  /* 0x00000005ff007c0c */ /* 0x000fda000bf05300 */
[----:B------:R-:W-:Y:S05]  /*1000*/  @!P0 BRA `(.L_x_12) ;  /* 0x00000000000c8947 */ /* 0x000fea0003800000 */
[----:B------:R-:W2:Y:S02]  /*1010*/  LDC.64 R18, c[0x0][0x590] ;  /* 0x00016400ff127b82 */ /* 0x000ea40000000a00 */
[----:B--2---:R2:W5:Y:S01]  /*1020*/  LDG.E R18, desc[UR36][R18.64] ;  /* 0x0000002412127981 */ /* 0x004562000c1e1900 */
[----:B------:R-:W-:Y:S05]  /*1030*/  BRA `(.L_x_11) ;  /* 0x0000000000087947 */ /* 0x000fea0003800000 */
.L_x_12:
[----:B------:R-:W-:Y:S02]  /*1040*/  ULDC UR4, c[0x0][0x584] ;  /* 0x0001610000047ab9 */ /* 0x000fe40000000800 */
[----:B------:R-:W-:-:S07]  /*1050*/  IMAD.U32 R18, RZ, RZ, UR4 ;  /* 0x00000004ff127e24 */ /* 0x000fce000f8e00ff */
.L_x_11:
[----:B------:R-:W-:-:S13]  /*1060*/  LOP3.LUT P0, RZ, R0, 0xff, RZ, 0xc0, !PT ;  /* 0x000000ff00ff7812 */ /* 0x000fda000780c0ff */
[----:B------:R-:W-:Y:S05]  /*1070*/  @!P0 EXIT ;  /* 0x000000000000894d */ /* 0x000fea0003800000 */
[----:B------:R-:W-:Y:S01]  /*1080*/  ULDC UR4, c[0x0][0x28c] ;  /* 0x0000a30000047ab9 */ /* 0x000fe20000000800 */
[----:B------:R-:W-:Y:S01]  /*1090*/  UMOV UR39, URZ ;  /* 0x0000003f00277c82 */ /* 0x000fe20008000000 */
[----:B------:R-:W-:Y:S01]  /*10a0*/  UIADD3 UR4, UR4, 0x1f, URZ ;  /* 0x0000001f04047890 */ /* 0x000fe2000fffe03f */
[----:B------:R-:W-:-:S03]  /*10b0*/  UMOV UR38, URZ ;  /* 0x0000003f00267c82 */ /* 0x000fc60008000000 */
[----:B------:R-:W-:-:S04]  /*10c0*/  USHF.R.S32.HI UR5, URZ, 0x1f, UR4 ;  /* 0x0000001f3f057899 */ /* 0x000fc80008011404 */
[----:B------:R-:W-:-:S04]  /*10d0*/  ULEA.HI UR5, UR5, UR4, URZ, 0x5 ;  /* 0x0000000405057291 */ /* 0x000fc8000f8f283f */
[----:B------:R-:W-:-:S12]  /*10e0*/  USHF.R.S32.HI UR43, URZ, 0x5, UR5 ;  /* 0x000000053f2b7899 */ /* 0x000fd80008011405 */
.L_x_546:
[----:B------:R-:W3:Y:S01]  /*10f0*/  S2R R0, SR_TID.X ;  /* 0x0000000000007919 */ /* 0x000ee20000002100 */
[----:B----4-:R-:W4:Y:S01]  /*1100*/  S2UR UR7, SR_CgaCtaId ;  /* 0x00000000000779c3 */ /* 0x010f220000008800 */
[----:B------:R-:W-:Y:S02]  /*1110*/  UMOV UR6, 0x400 ;  /* 0x0000040000067882 */ /* 0x000fe40000000000 */
[----:B----4-:R-:W-:Y:S01]  /*1120*/  ULEA UR6, UR7, UR6, 0x18 ;  /* 0x0000000607067291 */ /* 0x010fe2000f8ec03f */
[----:B---3--:R-:W-:-:S04]  /*1130*/  LOP3.LUT R0, R0, 0x80, RZ, 0xc0, !PT ;  /* 0x0000008000007812 */ /* 0x008fc800078ec0ff */
[----:B------:R-:W-:-:S06]  /*1140*/  SHF.R.U32.HI R0, RZ, 0x7, R0 ;  /* 0x00000007ff007819 */ /* 0x000fcc0000011600 */
[----:B------:R-:W3:Y:S02]  /*1150*/  SHFL.IDX PT, R0, R0, RZ, 0x1f ;  /* 0x00001fff00007589 */ /* 0x000ee400000e0000 */
[----:B---3--:R-:W-:-:S13]  /*1160*/  R2UR UR4, R0 ;  /* 0x00000000000472ca */ /* 0x008fda00000e0000 */
[----:B------:R-:W-:-:S04]  /*1170*/  ULEA.HI UR5, UR4, UR4, URZ, 0x1 ;  /* 0x0000000404057291 */ /* 0x000fc8000f8f083f */
[----:B------:R-:W-:-:S04]  /*1180*/  ULOP3.LUT UR5, UR5, 0x1ffffe, URZ, 0xc0, !UPT ;  /* 0x001ffffe05057892 */ /* 0x000fc8000f8ec03f */
[----:B------:R-:W-:-:S03]  /*1190*/  UIADD3 UR5, UR4, -UR5, URZ ;  /* 0x8000000504057290 */ /* 0x000fc6000fffe03f */
[----:B------:R-:W-:Y:S01]  /*11a0*/  ULDC UR4, c[0x0][0x28c] ;  /* 0x0000a30000047ab9 */ /* 0x000fe20000000800 */
[----:B------:R-:W-:Y:S01]  /*11b0*/  ULEA UR5, UR5, UR6, 0xb ;  /* 0x0000000605057291 */ /* 0x000fe2000f8e583f */
[----:B------:R-:W-:-:S03]  /*11c0*/  ISETP.LT.AND P0, PT, RZ, UR4, PT ;  /* 0x00000004ff007c0c */ /* 0x000fc6000bf01270 */
[----:B------:R-:W-:-:S04]  /*11d0*/  UIADD3 UR5, UR5, 0x100, URZ ;  /* 0x0000010005057890 */ /* 0x000fc8000fffe03f */
[----:B------:R-:W-:-:S04]  /*11e0*/  USHF.R.U32.HI UR5, URZ, 0x4, UR5 ;  /* 0x000000043f057899 */ /* 0x000fc80008011605 */
[----:B------:R-:W-:-:S04]  /*11f0*/  ULOP3.LUT UR5, UR5, 0x3fff, URZ, 0xc0, !UPT ;  /* 0x00003fff05057892 */ /* 0x000fc8000f8ec03f */
[----:B------:R-:W-:Y:S01]  /*1200*/  ULOP3.LUT UR45, UR5, 0x10000, URZ, 0xfc, !UPT ;  /* 0x00010000052d7892 */ /* 0x000fe2000f8efc3f */
[----:B------:R-:W-:Y:S11]  /*1210*/  @P0 BRA `(.L_x_13) ;  /* 0x0000000000400947 */ /* 0x000ff60003800000 */
[----:B------:R-:W-:Y:S01]  /*1220*/  MOV R0, 0x0 ;  /* 0x0000000000007802 */ /* 0x000fe20000000f00 */
[----:B------:R-:W-:Y:S01]  /*1230*/  ULDC.64 UR4, c[0x4][0x68] ;  /* 0x01001a0000047ab9 */ /* 0x000fe20000000a00 */
[----:B------:R-:W-:Y:S01]  /*1240*/  ULDC.64 UR6, c[0x4][0x8] ;  /* 0x0100020000067ab9 */ /* 0x000fe20000000a00 */
[----:B------:R-:W-:Y:S01]  /*1250*/  IMAD.U32 R4, RZ, RZ, UR4 ;  /* 0x00000004ff047e24 */ /* 0x000fe2000f8e00ff */
[----:B01----:R0:W1:Y:S01]  /*1260*/  LDC.64 R2, c[0x4][R0] ;  /* 0x0100000000027b82 */ /* 0x0030620000000a00 */
[----:B------:R-:W-:Y:S01]  /*1270*/  IMAD.U32 R5, RZ, RZ, UR5 ;  /* 0x00000005ff057e24 */ /* 0x000fe2000f8e00ff */
[----:B------:R-:W-:Y:S01]  /*1280*/  ULDC.64 UR4, c[0x4][0x70] ;  /* 0x01001c0000047ab9 */ /* 0x000fe20000000a00 */
[----:B------:R-:W-:Y:S02]  /*1290*/  IMAD.U32 R10, RZ, RZ, UR6 ;  /* 0x00000006ff0a7e24 */ /* 0x000fe4000f8e00ff */
[----:B------:R-:W-:Y:S02]  /*12a0*/  IMAD.U32 R6, RZ, RZ, UR4 ;  /* 0x00000004ff067e24 */ /* 0x000fe4000f8e00ff */
[----:B------:R-:W-:-:S02]  /*12b0*/  IMAD.U32 R7, RZ, RZ, UR5 ;  /* 0x00000005ff077e24 */ /* 0x000fc4000f8e00ff */
[----:B------:R-:W-:Y:S02]  /*12c0*/  IMAD.U32 R11, RZ, RZ, UR7 ;  /* 0x00000007ff0b7e24 */ /* 0x000fe4000f8e00ff */
[----:B------:R-:W-:Y:S02]  /*12d0*/  IMAD.MOV.U32 R8, RZ, RZ, 0x1e1 ;  /* 0x000001e1ff087424 */ /* 0x000fe400078e00ff */
[----:B------:R-:W-:Y:S02]  /*12e0*/  IMAD.MOV.U32 R12, RZ, RZ, 0x1 ;  /* 0x00000001ff0c7424 */ /* 0x000fe400078e00ff */
[----:B0-----:R-:W-:-:S07]  /*12f0*/  IMAD.MOV.U32 R13, RZ, RZ, RZ ;  /* 0x000000ffff0d7224 */ /* 0x001fce00078e00ff */
[----:B------:R-:W-:-:S07]  /*1300*/  LEPC R20, `(.L_x_13) ;  /* 0x000000001014794e */ /* 0x000fce0000000000 */
[----:B-12--5:R-:W-:Y:S05]  /*1310*/  CALL.ABS.NOINC R2 ;  /* 0x0000000002007343 */ /* 0x026fea0003c00000 */
.L_x_13:
[----:B------:R-:W-:-:S06]  /*1320*/  ULOP3.LUT UR4, UR40, 0x1, URZ, 0xfc, !UPT ;  /* 0x0000000128047892 */ /* 0x000fcc000f8efc3f */
[----:B------:R-:W-:-:S05]  /*1330*/  IMAD.U32 R0, RZ, RZ, UR4 ;  /* 0x00000004ff007e24 */ /* 0x000fca000f8e00ff */
[----:B------:R-:W-:-:S13]  /*1340*/  ISETP.NE.AND P0, PT, R0, 0x3, PT ;  /* 0x000000030000780c */ /* 0x000fda0003f05270 */
[----:B------:R-:W-:Y:S05]  /*1350*/  @!P0 BRA `(.L_x_14) ;  /* 0x0000000000048947 */ /* 0x000fea0003800000 */
[----:B------:R-:W-:Y:S01]  /*1360*/  BPT.TRAP 0x1 ;  /* 0x000000040000795c */ /* 0x000fe20000300000 */
.L_x_14:
[----:B------:R-:W3:Y:S01]  /*1370*/  S2UR UR5, SR_CgaCtaId ;  /* 0x00000000000579c3 */ /* 0x000ee20000008800 */
[----:B------:R-:W-:Y:S01]  /*1380*/  UMOV UR4, 0x400 ;  /* 0x0000040000047882 */ /* 0x000fe20000000000 */
[----:B01----:R-:W-:Y:S02]  /*1390*/  IMAD.U32 R2, RZ, RZ, UR39 ;  /* 0x00000027ff027e24 */ /* 0x003fe4000f8e00ff */
[----:B------:R-:W-:-:S03]  /*13a0*/  IMAD.U32 R3, RZ, RZ, UR38 ;  /* 0x00000026ff037e24 */ /* 0x000fc6000f8e00ff */
[----:B------:R-:W-:Y:S01]  /*13b0*/  SHF.L.U32 R2, R2, 0x1f, RZ ;  /* 0x0000001f02027819 */ /* 0x000fe200000006ff */
[----:B---3--:R-:W-:-:S06]  /*13c0*/  ULEA UR4, UR5, UR4, 0x18 ;  /* 0x0000000405047291 */ /* 0x008fcc000f8ec03f */
[----:B------:R-:W-:-:S04]  /*13d0*/  IMAD.U32 R0, RZ, RZ, UR4 ;  /* 0x00000004ff007e24 */ /* 0x000fc8000f8e00ff */
[----:B------:R-:W-:-:S04]  /*13e0*/  IMAD R3, R3, 0x8, R0 ;  /* 0x0000000803037824 */ /* 0x000fc800078e0200 */
[----:B------:R0:W1:Y:S01]  /*13f0*/  SYNCS.PHASECHK.TRANS64.TRYWAIT P1, [R3+URZ], R2 ;  /* 0x00000002030075a7 */ /* 0x000062000802017f */
[----:B------:R-:W-:Y:S05]  /*1400*/  @!P0 BRA `(.L_x_15) ;  /* 0x0000000000048947 */ /* 0x000fea0003800000 */
[----:B------:R-:W-:Y:S01]  /*1410*/  BPT.TRAP 0x1 ;  /* 0x000000040000795c */ /* 0x000fe20000300000 */
.L_x_15:
[----:B-1----:R-:W-:Y:S05]  /*1420*/  @P1 BRA `(.L_x_16) ;  /* 0x0000000000081947 */ /* 0x002fea0003800000 */
[----:B------:R-:W1:Y:S02]  /*1430*/  SYNCS.PHASECHK.TRANS64.TRYWAIT P1, [R3+URZ], R2 ;  /* 0x00000002030075a7 */ /* 0x000e64000802017f */
[----:B-1----:R-:W-:Y:S05]  /*1440*/  @!P1 BRA `(.L_x_17) ;  /* 0x0000010800b09947 */ /* 0x002fea0003800000 */
.L_x_16:
[----:B------:R-:W-:-:S04]  /*1450*/  UISETP.LT.AND UP0, UPT, UR43, 0x1, UPT ;  /* 0x000000012b00788c */ /* 0x000fc8000bf01270 */
[----:B------:R-:W-:-:S06]  /*1460*/  USEL UR4, UR43, 0x1, UP0 ;  /* 0x000000012b047887 */ /* 0x000fcc0008000000 */
[----:B01----:R-:W-:Y:S01]  /*1470*/  IMAD.U32 R3, RZ, RZ, UR4 ;  /* 0x00000004ff037e24 */ /* 0x003fe2000f8e00ff */
[----:B------:R-:W-:Y:S05]  /*1480*/  WARPSYNC.ALL ;  /* 0x0000000000007948 */ /* 0x000fea0003800000 */
[----:B------:R-:W-:-:S04]  /*1490*/  IADD3 R3, -R3, UR43, RZ ;  /* 0x0000002b03037c10 */ /* 0x000fc8000fffe1ff */
[----:B------:R-:W-:Y:S02]  /*14a0*/  ISETP.GE.AND P1, PT, R3, 0x1, PT ;  /* 0x000000010300780c */ /* 0x000fe40003f26270 */
[----:B------:R-:W-:Y:S01]  /*14b0*/  R2UR UR4, R0 ;  /* 0x00000000000472ca */ /* 0x000fe200000e0000 */
[----:B------:R-:W-:Y:S01]  /*14c0*/  WARPGROUP.ARRIVE ;  /* 0x00000000000079c5 */ /* 0x000fe20000000000 */
[----:B------:R-:W-:Y:S01]  /*14d0*/  UMOV UR5, 0xc0000010 ;  /* 0xc000001000057882 */ /* 0x000fe20000000000 */
[----:B------:R-:W-:-:S10]  /*14e0*/  UMOV UR7, 0xc0000010 ;  /* 0xc000001000077882 */ /* 0x000fd40000000000 */
[----:B------:R-:W-:-:S04]  /*14f0*/  UIADD3 UR4, UR4, 0x6100, URZ ;  /* 0x0000610004047890 */ /* 0x000fc8000fffe03f */
[----:B------:R-:W-:-:S04]  /*1500*/  USHF.R.U32.HI UR4, URZ, 0x4, UR4 ;  /* 0x000000043f047899 */ /* 0x000fc80008011604 */
[----:B------:R-:W-:-:S04]  /*1510*/  ULOP3.LUT UR4, UR4, 0x3fff, URZ, 0xc0, !UPT ;  /* 0x00003fff04047892 */ /* 0x000fc8000f8ec03f */
[----:B------:R-:W-:Y:S02]  /*1520*/  ULOP3.LUT UR10, UR4, 0x10000, URZ, 0xfc, !UPT ;  /* 0x00010000040a7892 */ /* 0x000fe4000f8efc3f */
[----:B------:R-:W-:Y:S02]  /*1530*/  ULEA UR4, UR38, UR45, 0x9 ;  /* 0x0000002d26047291 */ /* 0x000fe4000f8e483f */
[----:B------:R-:W-:-:S09]  /*1540*/  ULEA UR6, UR38, UR10, 0x9 ;  /* 0x0000000a26067291 */ /* 0x000fd2000f8e483f */
[----:B------:R-:W-:Y:S01]  /*1550*/  IGMMA.64x256x32.S8.S8 R24, gdesc[UR4], RZ, !UPT, gsb0 ;  /* 0x06600000041879f1 */ /* 0x000fe2000c0410ff */
[----:B------:R-:W-:Y:S01]  /*1560*/  UIADD3 UR4, UR4, 0x100, URZ ;  /* 0x0000010004047890 */ /* 0x000fe2000fffe03f */
[----:B------:R-:W-:Y:S01]  /*1570*/  UMOV UR5, 0xc0000010 ;  /* 0xc000001000057882 */ /* 0x000fe20000000000 */
[----:B------:R-:W-:Y:S02]  /*1580*/  WARPGROUP.DEPBAR.LE gsb0, 0x0 ;  /* 0x00008000000079c5 */ /* 0x000fe40000010000 */
[----:B------:R-:W-:Y:S04]  /*1590*/  STL.64 [R1], R24 ;  /* 0x0000001801007387 */ /* 0x000fe80000100a00 */
[----:B------:R-:W-:Y:S04]  /*15a0*/  STL.64 [R1+0x8], R26 ;  /* 0x0000081a01007387 */ /* 0x000fe80000100a00 */
        /* <DEDUP_REMOVED lines=61> */
[----:B------:R0:W-:Y:S02]  /*1980*/  STL.64 [R1+0x1f8], R150 ;  /* 0x0001f89601007387 */ /* 0x0001e40000100a00 */
[----:B0-----:R-:W-:-:S06]  /*1990*/  WARPGROUP.ARRIVE ;  /* 0x00000000000079c5 */ /* 0x001fcc0000000000 */
[----:B------:R-:W-:Y:S03]  /*19a0*/  IGMMA.64x256x32.S8.S8 R24, gdesc[UR4], RZ, !UPT, gsb0 ;  /* 0x06600000041879f1 */ /* 0x000fe6000c0410ff */
[----:B------:R-:W-:Y:S02]  /*19b0*/  WARPGROUP.DEPBAR.LE gsb0, 0x0 ;  /* 0x00008000000079c5 */ /* 0x000fe40000010000 */
[----:B------:R-:W-:Y:S05]  /*19c0*/  @!P1 BRA `(.L_x_18) ;  /* 0x0000000c00909947 */ /* 0x000fea0003800000 */
[----:B------:R-:W-:Y:S02]  /*19d0*/  UIADD3 UR4, UR38, 0x1, URZ ;  /* 0x0000000126047890 */ /* 0x000fe4000fffe03f */
[----:B------:R-:W-:Y:S02]  /*19e0*/  UMOV UR9, UR38 ;  /* 0x0000002600097c82 */ /* 0x000fe40008000000 */
[----:B------:R-:W-:-:S04]  /*19f0*/  UISETP.NE.AND UP0, UPT, UR4, 0x3, UPT ;  /* 0x000000030400788c */ /* 0x000fc8000bf05270 */
[----:B------:R-:W-:Y:S02]  /*1a00*/  USEL UR5, URZ, 0x1, UP0 ;  /* 0x000000013f057887 */ /* 0x000fe40008000000 */
[----:B------:R-:W-:Y:S02]  /*1a10*/  USEL UR8, UR4, URZ, UP0 ;  /* 0x0000003f04087287 */ /* 0x000fe40008000000 */
[----:B------:R-:W-:-:S06]  /*1a20*/  ULOP3.LUT UR5, UR39, UR5, URZ, 0x3c, !UPT ;  /* 0x0000000527057292 */ /* 0x000fcc000f8e3c3f */
[----:B------:R-:W-:-:S07]  /*1a30*/  IMAD.U32 R2, RZ, RZ, UR5 ;  /* 0x00000005ff027e24 */ /* 0x000fce000f8e00ff */
.L_x_25:
[----:B01----:R-:W-:Y:S05]  /*1a40*/  @!P0 BRA `(.L_x_19) ;  /* 0x0000000000048947 */ /* 0x003fea0003800000 */
[----:B------:R-:W-:Y:S01]  /*1a50*/  BPT.TRAP 0x1 ;  /* 0x000000040000795c */ /* 0x000fe20000300000 */
.L_x_19:
[----:B------:R-:W0:Y:S01]  /*1a60*/  S2UR UR5, SR_CgaCtaId ;  /* 0x00000000000579c3 */ /* 0x000e220000008800 */
[----:B------:R-:W-:Y:S01]  /*1a70*/  UMOV UR4, 0x400 ;  /* 0x0000040000047882 */ /* 0x000fe20000000000 */
[----:B------:R-:W-:Y:S01]  /*1a80*/  IMAD.U32 R4, RZ, RZ, UR8 ;  /* 0x00000008ff047e24 */ /* 0x000fe2000f8e00ff */
[----:B------:R-:W-:Y:S01]  /*1a90*/  SHF.L.U32 R5, R2, 0x1f, RZ ;  /* 0x0000001f02057819 */ /* 0x000fe200000006ff */
[----:B0-----:R-:W-:-:S06]  /*1aa0*/  ULEA UR4, UR5, UR4, 0x18 ;  /* 0x0000000405047291 */ /* 0x001fcc000f8ec03f */
[----:B------:R-:W-:-:S04]  /*1ab0*/  IMAD.U32 R0, RZ, RZ, UR4 ;  /* 0x00000004ff007e24 */ /* 0x000fc8000f8e00ff */
[----:B------:R-:W-:-:S04]  /*1ac0*/  IMAD R4, R4, 0x8, R0 ;  /* 0x0000000804047824 */ /* 0x000fc800078e0200 */
[----:B------:R0:W1:Y:S01]  /*1ad0*/  SYNCS.PHASECHK.TRANS64.TRYWAIT P1, [R4+URZ], R5 ;  /* 0x00000005040075a7 */ /* 0x000062000802017f */
[----:B------:R-:W-:Y:S05]  /*1ae0*/  @!P0 BRA `(.L_x_20) ;  /* 0x0000000000048947 */ /* 0x000fea0003800000 */
[----:B------:R-:W-:Y:S01]  /*1af0*/  BPT.TRAP 0x1 ;  /* 0x000000040000795c */ /* 0x000fe20000300000 */
.L_x_20:
[----:B-1----:R-:W-:Y:S05]  /*1b00*/  @P1 BRA `(.L_x_21) ;  /* 0x0000000000081947 */ /* 0x002fea0003800000 */
[----:B------:R-:W1:Y:S02]  /*1b10*/  SYNCS.PHASECHK.TRANS64.TRYWAIT P1, [R4+URZ], R5 ;  /* 0x00000005040075a7 */ /* 0x000e64000802017f */
[----:B-1----:R-:W-:Y:S05]  /*1b20*/  @!P1 BRA `(.L_x_22) ;  /* 0x00000104000c9947 */ /* 0x002fea0003800000 */
.L_x_21:
        /* <DEDUP_REMOVED lines=21> */
[----:B------:R3:W-:Y:S04]  /*1c80*/  STL.64 [R1+0x208], R108 ;  /* 0x0002086c01007387 */ /* 0x0007e80000100a00 */
[----:B---3--:R-:W3:Y:S04]  /*1c90*/  LDL.LU.64 R108, [R1] ;  /* 0x00000000016c7983 */ /* 0x008ee80000300a00 */
[----:B------:R-:W3:Y:S04]  /*1ca0*/  LDL.LU.64 R110, [R1+0x8] ;  /* 0x00000800016e7983 */ /* 0x000ee80000300a00 */
        /* <DEDUP_REMOVED lines=61> */
[----:B------:R-:W3:Y:S01]  /*2080*/  LDL.LU.64 R234, [R1+0x1f8] ;  /* 0x0001f80001ea7983 */ /* 0x000ee20000300a00 */
[----:B------:R-:W-:-:S02]  /*2090*/  ULEA UR4, UR8, UR45, 0x9 ;  /* 0x0000002d08047291 */ /* 0x000fc4000f8e483f */
[----:B------:R-:W-:Y:S01]  /*20a0*/  ULEA UR6, UR8, UR10, 0x9 ;  /* 0x0000000a08067291 */ /* 0x000fe2000f8e483f */
[----:B------:R-:W-:Y:S01]  /*20b0*/  UMOV UR5, 0xc0000010 ;  /* 0xc000001000057882 */ /* 0x000fe20000000000 */
[----:B------:R-:W-:Y:S01]  /*20c0*/  UMOV UR7, 0xc0000010 ;  /* 0xc000001000077882 */ /* 0x000fe20000000000 */
[----:B---3--:R-:W-:-:S06]  /*20d0*/  WARPGROUP.ARRIVE ;  /* 0x00000000000079c5 */ /* 0x008fcc0000000000 */
[----:B------:R-:W-:Y:S03]  /*20e0*/  IGMMA.64x256x32.S8.S8 R108, gdesc[UR4], R108, gsb0 ;  /* 0x06600000046c79f1 */ /* 0x000fe6000804106c */
        /* <DEDUP_REMOVED lines=65> */
[----:B---3--:R-:W3:Y:S04]  /*2500*/  LDL.LU.64 R150, [R1+0x2b0] ;  /* 0x0002b00001967983 */ /* 0x008ee80000300a00 */
        /* <DEDUP_REMOVED lines=21> */
[----:B------:R-:W-:Y:S01]  /*2660*/  UIADD3 UR4, UR4, 0x100, URZ ;  /* 0x0000010004047890 */ /* 0x000fe2000fffe03f */
[----:B------:R-:W-:Y:S01]  /*2670*/  UMOV UR5, 0xc0000010 ;  /* 0xc000001000057882 */ /* 0x000fe20000000000 */
[----:B---3--:R-:W-:-:S07]  /*2680*/  WARPGROUP.ARRIVE ;  /* 0x00000000000079c5 */ /* 0x008fce0000000000 */
[----:B------:R-:W-:Y:S03]  /*2690*/  IGMMA.64x256x32.S8.S8 R24, gdesc[UR4], R24, gsb0 ;  /* 0x06600000041879f1 */ /* 0x000fe60008041018 */
[----:B------:R-:W-:Y:S02]  /*26a0*/  WARPGROUP.DEPBAR.LE gsb0, 0x0 ;  /* 0x00008000000079c5 */ /* 0x000fe40000010000 */
[----:B----4-:R-:W-:Y:S05]  /*26b0*/  @!P0 BRA `(.L_x_23) ;  /* 0x0000000000048947 */ /* 0x010fea0003800000 */
[----:B------:R-:W-:Y:S01]  /*26c0*/  BPT.TRAP 0x1 ;  /* 0x000000040000795c */ /* 0x000fe20000300000 */
.L_x_23:
[----:B------:R-:W-:Y:S01]  /*26d0*/  R2UR UR4, R0 ;  /* 0x00000000000472ca */ /* 0x000fe200000e0000 */
[----:B------:R-:W-:-:S06]  /*26e0*/  UISETP.GT.U32.AND UP0, UPT, UR40, 0x1, UPT ;  /* 0x000000012800788c */ /* 0x000fcc000bf04070 */
[----:B------:R-:W-:-:S06]  /*26f0*/  PLOP3.LUT P1, PT, PT, PT, UP0, 0x80, 0x0 ;  /* 0x000000000000781c */ /* 0x000fcc0003f2f008 */
[----:B------:R-:W-:-:S04]  /*2700*/  ULEA UR4, UR9, UR4, 0x3 ;  /* 0x0000000409047291 */ /* 0x000fc8000f8e183f */
[----:B------:R-:W-:-:S04]  /*2710*/  UIADD3 UR4, UR4, 0x18, URZ ;  /* 0x0000001804047890 */ /* 0x000fc8000fffe03f */
[----:B------:R-:W-:-:S09]  /*2720*/  UPRMT UR4, URZ, 0x654, UR4 ;  /* 0x000006543f047896 */ /* 0x000fd20008000004 */
[----:B------:R-:W-:Y:S01]  /*2730*/  SYNCS.ARRIVE.TRANS64.RED.A1T0 RZ, [UR4], RZ ;  /* 0x000000ffffff79a7 */ /* 0x000fe20008100404 */
[----:B------:R-:W-:Y:S05]  /*2740*/  @P1 BRA `(.L_x_24) ;  /* 0x0000000000041947 */ /* 0x000fea0003800000 */
[----:B------:R-:W-:Y:S01]  /*2750*/  BPT.TRAP 0x1 ;  /* 0x000000040000795c */ /* 0x000fe20000300000 */
.L_x_24:
[----:B------:R-:W-:Y:S01]  /*2760*/  UIADD3 UR8, UR8, 0x1, URZ ;  /* 0x0000000108087890 */ /* 0x000fe2000fffe03f */
[C---:B------:R-:W-:Y:S01]  /*2770*/  ISETP.GT.AND P1, PT, R3.reuse, 0x1, PT ;  /* 0x000000010300780c */ /* 0x040fe20003f24270 */
[----:B------:R-:W-:Y:S01]  /*2780*/  UIADD3 UR9, UR9, 0x1, URZ ;  /* 0x0000000109097890 */ /* 0x000fe2000fffe03f */
[----:B------:R-:W-:Y:S01]  /*2790*/  VIADD R3, R3, 0xffffffff ;  /* 0xffffffff03037836 */ /* 0x000fe20000000000 */
[----:B------:R-:W-:Y:S02]  /*27a0*/  UISETP.NE.AND UP0, UPT, UR8, 0x3, UPT ;  /* 0x000000030800788c */ /* 0x000fe4000bf05270 */
[----:B------:R-:W-:Y:S02]  /*27b0*/  UISETP.NE.AND UP1, UPT, UR9, 0x3, UPT ;  /* 0x000000030900788c */ /* 0x000fe4000bf25270 */
[----:B------:R-:W-:Y:S02]  /*27c0*/  USEL UR4, URZ, 0x1, UP0 ;  /* 0x000000013f047887 */ /* 0x000fe40008000000 */
[----:B------:R-:W-:-:S02]  /*27d0*/  USEL UR8, UR8, URZ, UP0 ;  /* 0x0000003f08087287 */ /* 0x000fc40008000000 */
[----:B------:R-:W-:Y:S02]  /*27e0*/  USEL UR9, UR9, URZ, UP1 ;  /* 0x0000003f09097287 */ /* 0x000fe40008800000 */
[----:B------:R-:W-:Y:S01]  /*27f0*/  LOP3.LUT R2, R2, UR4, RZ, 0x3c, !PT ;  /* 0x0000000402027c12 */ /* 0x000fe2000f8e3cff */
[----:B------:R-:W-:Y:S09]  /*2800*/  @P1 BRA `(.L_x_25) ;  /* 0xfffffff0008c1947 */ /* 0x000ff2000383ffff */
.L_x_18:
[----:B------:R-:W3:Y:S02]  /*2810*/  LDC R2, c[0x0][0x28c] ;  /* 0x0000a300ff027b82 */ /* 0x000ee40000000800 */
[----:B---3--:R-:W-:-:S13]  /*2820*/  ISETP.GE.AND P1, PT, R2, 0x1, PT ;  /* 0x000000010200780c */ /* 0x008fda0003f26270 */
[----:B------:R-:W-:Y:S05]  /*2830*/  @!P1 BRA `(.L_x_26) ;  /* 0x0000000000449947 */ /* 0x000fea0003800000 */
[----:B------:R-:W-:Y:S05]  /*2840*/  @!P0 BRA `(.L_x_27) ;  /* 0x0000000000048947 */ /* 0x000fea0003800000 */
[----:B------:R-:W-:Y:S01]  /*2850*/  BPT.TRAP 0x1 ;  /* 0x000000040000795c */ /* 0x000fe20000300000 */
.L_x_27:
[----:B------:R-:W-:-:S04]  /*2860*/  UISETP.LT.AND UP0, UPT, UR43, 0x1, UPT ;  /* 0x000000012b00788c */ /* 0x000fc8000bf01270 */
[----:B------:R-:W-:Y:S02]  /*2870*/  USEL UR6, UR43, 0x1, UP0 ;  /* 0x000000012b067887 */ /* 0x000fe40008000000 */
[----:B------:R-:W-:Y:S02]  /*2880*/  UISETP.GT.U32.AND UP0, UPT, UR40, 0x1, UPT ;  /* 0x000000012800788c */ /* 0x000fe4000bf04070 */
[----:B------:R-:W-:-:S04]  /*2890*/  UIADD3 UR6, UR38, UR43, -UR6 ;  /* 0x0000002b26067290 */ /* 0x000fc8000fffe806 */
[----:B------:R-:W-:Y:S01]  /*28a0*/  UIMAD.WIDE.U32 UR4, UR6, -0x55555555, URZ ;  /* 0xaaaaaaab060478a5 */ /* 0x000fe2000f8e003f */
[----:B------:R-:W-:-:S03]  /*28b0*/  PLOP3.LUT P0, PT, PT, PT, UP0, 0x80, 0x0 ;  /* 0x000000000000781c */ /* 0x000fc60003f0f008 */
[----:B------:R-:W-:-:S04]  /*28c0*/  USHF.R.U32.HI UR4, URZ, 0x1, UR5 ;  /* 0x000000013f047899 */ /* 0x000fc80008011605 */
[----:B------:R-:W-:-:S06]  /*28d0*/  UIMAD UR6, UR4, -0x3, UR6 ;  /* 0xfffffffd040678a4 */ /* 0x000fcc000f8e0206 */
[----:B------:R-:W-:-:S04]  /*28e0*/  IMAD.U32 R2, RZ, RZ, UR6 ;  /* 0x00000006ff027e24 */ /* 0x000fc8000f8e00ff */
[----:B------:R-:W-:-:S04]  /*28f0*/  IMAD R0, R2, 0x8, R0 ;  /* 0x0000000802007824 */ /* 0x000fc800078e0200 */
[----:B------:R-:W-:-:S05]  /*2900*/  VIADD R0, R0, 0x18 ;  /* 0x0000001800007836 */ /* 0x000fca0000000000 */
[----:B------:R-:W-:-:S04]  /*2910*/  PRMT R0, RZ, 0x654, R0 ;  /* 0x00000654ff007816 */ /* 0x000fc80000000000 */
[----:B------:R3:W-:Y:S01]  /*2920*/  SYNCS.ARRIVE.TRANS64.RED.A1T0 RZ, [R0+URZ], RZ ;  /* 0x000000ff00ff79a7 */ /* 0x0007e2000810043f */
[----:B------:R-:W-:Y:S05]  /*2930*/  @P0 BRA `(.L_x_26) ;  /* 0x0000000000040947 */ /* 0x000fea0003800000 */
[----:B------:R-:W-:Y:S01]  /*2940*/  BPT.TRAP 0x1 ;  /* 0x000000040000795c */ /* 0x000fe20000300000 */
.L_x_26:
[----:B------:R-:W4:Y:S01]  /*2950*/  S2R R6, SR_TID.X ;  /* 0x0000000000067919 */ /* 0x000f220000002100 */
[----:B------:R-:W-:Y:S01]  /*2960*/  IMAD.MOV.U32 R13, RZ, RZ, 0x6540 ;  /* 0x00006540ff0d7424 */ /* 0x000fe200078e00ff */
[----:B------:R-:W-:Y:S02]  /*2970*/  UIMAD.WIDE UR8, UR42, 0x100, URZ ;  /* 0x000001002a0878a5 */ /* 0x000fe4000f8e023f */
[----:B------:R-:W-:Y:S01]  /*2980*/  USHF.R.S32.HI UR10, URZ, 0x1f, UR44 ;  /* 0x0000001f3f0a7899 */ /* 0x000fe2000801142c */
[----:B------:R-:W-:Y:S01]  /*2990*/  ULDC.64 UR6, c[0x0][0x5d0] ;  /* 0x0001740000067ab9 */ /* 0x000fe20000000a00 */
[----:B------:R-:W-:Y:S02]  /*29a0*/  USHF.L.U32 UR42, UR42, 0x8, URZ ;  /* 0x000000082a2a7899 */ /* 0x000fe4000800063f */
[----:B------:R-:W-:Y:S02]  /*29b0*/  UIMAD UR4, UR10, UR6, URZ ;  /* 0x000000060a0472a4 */ /* 0x000fe4000f8e023f */
[----:B------:R-:W-:-:S02]  /*29c0*/  UIADD3 UR38, UR43, UR38, URZ ;  /* 0x000000262b267290 */ /* 0x000fc4000fffe03f */
[----:B------:R-:W-:Y:S02]  /*29d0*/  UIMAD UR4, UR44, UR7, UR4 ;  /* 0x000000072c0472a4 */ /* 0x000fe4000f8e0204 */
[----:B------:R-:W-:Y:S02]  /*29e0*/  UISETP.GT.U32.AND UP1, UPT, UR38, 0x2, UPT ;  /* 0x000000022600788c */ /* 0x000fe4000bf24070 */
[----:B------:R-:W-:Y:S02]  /*29f0*/  UISETP.GE.U32.AND UP2, UPT, UR43, 0x3, UPT ;  /* 0x000000032b00788c */ /* 0x000fe4000bf46070 */
[----:B------:R-:W-:Y:S01]  /*2a00*/  UISETP.LT.U32.AND UP1, UPT, UR43, 0x3, UP1 ;  /* 0x000000032b00788c */ /* 0x000fe20008f21070 */
[--C-:B----4-:R-:W-:Y:S01]  /*2a10*/  SHF.R.U32.HI R2, RZ, 0x7, R6.reuse ;  /* 0x00000007ff027819 */ /* 0x110fe20000011606 */
[----:B------:R-:W-:Y:S01]  /*2a20*/  IMAD.SHL.U32 R12, R6, 0x2, RZ ;  /* 0x00000002060c7824 */ /* 0x000fe200078e00ff */
[----:B------:R-:W-:Y:S02]  /*2a30*/  SHF.R.U32.HI R3, RZ, 0x2, R6 ;  /* 0x00000002ff037819 */ /* 0x000fe40000011606 */
[----:B------:R-:W-:-:S02]  /*2a40*/  LOP3.LUT R2, R2, 0x1, RZ, 0xc0, !PT ;  /* 0x0000000102027812 */ /* 0x000fc400078ec0ff */
[----:B01----:R-:W-:Y:S02]  /*2a50*/  LOP3.LUT R4, R6, 0x60, RZ, 0xc0, !PT ;  /* 0x0000006006047812 */ /* 0x003fe400078ec0ff */
[----:B------:R-:W-:Y:S01]  /*2a60*/  LOP3.LUT R3, R3, 0x7, RZ, 0xc0, !PT ;  /* 0x0000000703037812 */ /* 0x000fe200078ec0ff */
[----:B------:R-:W-:Y:S01]  /*2a70*/  IMAD.SHL.U32 R158, R2, 0x40, RZ ;  /* 0x00000040029e7824 */ /* 0x000fe200078e00ff */
[----:B------:R-:W-:Y:S02]  /*2a80*/  LOP3.LUT R12, R12, 0x6, RZ, 0xc0, !PT ;  /* 0x000000060c0c7812 */ /* 0x000fe400078ec0ff */
[----:B------:R-:W-:Y:S02]  /*2a90*/  SHF.R.U32.HI R4, RZ, 0x1, R4 ;  /* 0x00000001ff047819 */ /* 0x000fe40000011604 */
[--C-:B------:R-:W-:Y:S02]  /*2aa0*/  LOP3.LUT R158, R158, 0x40, R3.reuse, 0xe2, !PT ;  /* 0x000000409e9e7812 */ /* 0x100fe400078ee203 */
[----:B------:R-:W-:Y:S01]  /*2ab0*/  PRMT R12, R12, R13, UR41 ;  /* 0x000000290c0c7e16 */ /* 0x000fe2000800000d */
[----:B------:R-:W-:Y:S01]  /*2ac0*/  USHF.L.U32 UR41, UR41, 0x8, URZ ;  /* 0x0000000829297899 */ /* 0x000fe2000800063f */
[----:B---3--:R-:W-:Y:S01]  /*2ad0*/  IADD3 R0, RZ, -R4, -R3 ;  /* 0x80000004ff007210 */ /* 0x008fe20007ffe803 */
[----:B------:R-:W-:Y:S01]  /*2ae0*/  IMAD.MOV.U32 R3, RZ, RZ, -0x2 ;  /* 0xfffffffeff037424 */ /* 0x000fe200078e00ff */
[----:B------:R-:W-:Y:S01]  /*2af0*/  LOP3.LUT R158, R158, UR8, R4, 0xfe, !PT ;  /* 0x000000089e9e7c12 */ /* 0x000fe2000f8efe04 */
[----:B------:R-:W-:Y:S01]  /*2b00*/  IMAD.U32 R4, RZ, RZ, UR6 ;  /* 0x00000006ff047e24 */ /* 0x000fe2000f8e00ff */
[----:B------:R-:W-:Y:S01]  /*2b10*/  SHF.R.S32.HI R13, RZ, 0x1f, R12 ;  /* 0x0000001fff0d7819 */ /* 0x000fe2000001140c */
[----:B------:R-:W-:Y:S01]  /*2b20*/  ULDC UR6, c[0x0][0x284] ;  /* 0x0000a10000067ab9 */ /* 0x000fe20000000800 */
[----:B------:R-:W-:-:S02]  /*2b30*/  IMAD R0, R2, -0x40, R0 ;  /* 0xffffffc002007824 */ /* 0x000fc400078e0200 */
[----:B--2---:R-:W-:Y:S02]  /*2b40*/  IMAD.U32 R19, RZ, RZ, UR6 ;  /* 0x00000006ff137e24 */ /* 0x004fe4000f8e00ff */
[----:B------:R-:W-:-:S03]  /*2b50*/  IMAD.WIDE.U32 R4, R4, UR44, R12 ;  /* 0x0000002c04047c25 */ /* 0x000fc6000f8e000c */
[----:B------:R-:W-:Y:S01]  /*2b60*/  IADD3 R19, R19, -UR42, R0 ;  /* 0x8000002a13137c10 */ /* 0x000fe2000fffe000 */
[----:B------:R-:W-:Y:S01]  /*2b70*/  VIADD R5, R5, UR4 ;  /* 0x0000000405057c36 */ /* 0x000fe20008000000 */
[----:B------:R-:W-:Y:S01]  /*2b80*/  ULDC UR4, c[0x0][0x288] ;  /* 0x0000a20000047ab9 */ /* 0x000fe20000000800 */
[----:B------:R-:W-:Y:S01]  /*2b90*/  LOP3.LUT R0, R6, 0x3, RZ, 0xc0, !PT ;  /* 0x0000000306007812 */ /* 0x000fe200078ec0ff */
[----:B------:R-:W-:-:S04]  /*2ba0*/  UISETP.GE.AND UP0, UPT, UR41, UR4, UPT ;  /* 0x000000042900728c */ /* 0x000fc8000bf06270 */
[----:B------:R-:W-:Y:S01]  /*2bb0*/  UISETP.GE.OR UP0, UPT, UR42, UR6, UP0 ;  /* 0x000000062a00728c */ /* 0x000fe20008706670 */
[----:B------:R-:W-:Y:S01]  /*2bc0*/  IMAD R0, R0, R3, UR4 ;  /* 0x0000000400007e24 */ /* 0x000fe2000f8e0203 */
[----:B------:R-:W-:Y:S02]  /*2bd0*/  UIMAD.WIDE.U32 UR4, UR38, -0x55555555, URZ ;  /* 0xaaaaaaab260478a5 */ /* 0x000fe4000f8e003f */
[----:B------:R-:W-:Y:S01]  /*2be0*/  USEL UR6, URZ, 0x1, !UP1 ;  /* 0x000000013f067887 */ /* 0x000fe2000c800000 */
[----:B------:R-:W-:Y:S01]  /*2bf0*/  VIADD R0, R0, -UR41 ;  /* 0x8000002900007c36 */ /* 0x000fe20008000000 */
[----:B------:R-:W-:Y:S01]  /*2c00*/  PLOP3.LUT P0, PT, PT, PT, UP0, 0x80, 0x0 ;  /* 0x000000000000781c */ /* 0x000fe20003f0f008 */
[----:B------:R-:W-:Y:S02]  /*2c10*/  USHF.R.U32.HI UR4, URZ, 0x1, UR5 ;  /* 0x000000013f047899 */ /* 0x000fe40008011605 */
[----:B------:R-:W-:Y:S02]  /*2c20*/  ULOP3.LUT UR39, UR39, UR6, URZ, 0x3c, !UPT ;  /* 0x0000000627277292 */ /* 0x000fe4000f8e3c3f */
[----:B------:R-:W-:-:S02]  /*2c30*/  UIMAD UR38, UR4, -0x3, UR38 ;  /* 0xfffffffd042678a4 */ /* 0x000fc4000f8e0226 */
[----:B------:R-:W-:Y:S01]  /*2c40*/  @UP2 ULOP3.LUT UR39, UR39, 0x1, UR4, 0x78, !UPT ;  /* 0x0000000127272892 */ /* 0x000fe2000f8e7804 */
[----:B------:R-:W-:-:S05]  /*2c50*/  UMOV UR42, 0xffffffff ;  /* 0xffffffff002a7882 */ /* 0x000fca0000000000 */
[----:B------:R-:W-:Y:S06]  /*2c60*/  @P0 BRA `(.L_x_28) ;  /* 0x000000d000f80947 */ /* 0x000fec0003800000 */
[----:B------:R-:W0:Y:S01]  /*2c70*/  LDC.64 R2, c[0x0][0x5c8] ;  /* 0x00017200ff027b82 */ /* 0x000e220000000a00 */
[----:B------:R-:W-:Y:S01]  /*2c80*/  ULDC.64 UR4, c[0x0][0x5c0] ;  /* 0x0001700000047ab9 */ /* 0x000fe20000000a00 */
[----:B------:R-:W-:Y:S01]  /*2c90*/  BSSY B0, `(.L_x_28) ;  /* 0x0000d3b000007945 */ /* 0x000fe20003800000 */
[C---:B0-----:R-:W-:Y:S01]  /*2ca0*/  IMAD R6, R2.reuse, UR9, RZ ;  /* 0x0000000902067c24 */ /* 0x041fe2000f8e02ff */
[----:B------:R-:W-:Y:S01]  /*2cb0*/  SHF.L.U64.HI R9, R2, 0x3, R3 ;  /* 0x0000000302097819 */ /* 0x000fe20000010203 */
[----:B------:R-:W-:-:S04]  /*2cc0*/  IMAD.WIDE.U32 R4, R158, R2, R4 ;  /* 0x000000029e047225 */ /* 0x000fc800078e0004 */
[----:B------:R-:W-:Y:S01]  /*2cd0*/  IMAD R6, R158, R3, R6 ;  /* 0x000000039e067224 */ /* 0x000fe200078e0206 */
[----:B------:R-:W-:Y:S01]  /*2ce0*/  IADD3 R4, P0, R4, UR4, RZ ;  /* 0x0000000404047c10 */ /* 0x000fe2000ff1e0ff */
[----:B------:R-:W-:Y:S02]  /*2cf0*/  IMAD.SHL.U32 R8, R2, 0x8, RZ ;  /* 0x0000000802087824 */ /* 0x000fe400078e00ff */
[----:B------:R-:W-:-:S03]  /*2d00*/  IMAD.IADD R6, R5, 0x1, R6 ;  /* 0x0000000105067824 */ /* 0x000fc600078e0206 */
[-C--:B------:R-:W-:Y:S02]  /*2d10*/  IADD3 R10, P1, R8, R4.reuse, RZ ;  /* 0x00000004080a7210 */ /* 0x080fe40007f3e0ff */
[----:B------:R-:W-:Y:S02]  /*2d20*/  IADD3.X R5, R6, UR5, RZ, P0, !PT ;  /* 0x0000000506057c10 */ /* 0x000fe400087fe4ff */
[----:B------:R-:W-:-:S03]  /*2d30*/  LEA R6, P0, R2, R4, 0x7 ;  /* 0x0000000402067211 */ /* 0x000fc600078038ff */
[----:B------:R-:W-:Y:S01]  /*2d40*/  IMAD.X R11, R9, 0x1, R5, P1 ;  /* 0x00000001090b7824 */ /* 0x000fe200008e0605 */
[----:B------:R-:W-:Y:S02]  /*2d50*/  LEA.HI.X R7, R2, R5, R3, 0x7, P0 ;  /* 0x0000000502077211 */ /* 0x000fe400000f3c03 */
[----:B-----5:R-:W-:Y:S02]  /*2d60*/  ISETP.NE.AND P0, PT, R18, RZ, PT ;  /* 0x000000ff1200720c */ /* 0x020fe40003f05270 */
[----:B------:R-:W-:-:S05]  /*2d70*/  IADD3 R8, P2, R8, R6, RZ ;  /* 0x0000000608087210 */ /* 0x000fca0007f5e0ff */
[----:B------:R-:W-:-:S06]  /*2d80*/  IMAD.X R9, R9, 0x1, R7, P2 ;  /* 0x0000000109097824 */ /* 0x000fcc00010e0607 */
[----:B------:R-:W-:Y:S05]  /*2d90*/  @!P0 BRA `(.L_x_29) ;  /* 0x0000009800988947 */ /* 0x000fea0003800000 */
[----:B------:R-:W0:Y:S01]  /*2da0*/  LDC.64 R20, c[0x0][0x5b0] ;  /* 0x00016c00ff147b82 */ /* 0x000e220000000a00 */
[----:B------:R-:W-:Y:S01]  /*2db0*/  ULDC.64 UR6, c[0x0][0x5b8] ;  /* 0x00016e0000067ab9 */ /* 0x000fe20000000a00 */
[----:B------:R-:W-:Y:S01]  /*2dc0*/  ISETP.GE.AND P1, PT, R19, 0x1, PT ;  /* 0x000000011300780c */ /* 0x000fe20003f26270 */
[----:B------:R-:W-:Y:S02]  /*2dd0*/  UIMAD UR4, UR10, UR6, URZ ;  /* 0x000000060a0472a4 */ /* 0x000fe4000f8e023f */
[----:B------:R-:W-:Y:S01]  /*2de0*/  IMAD.U32 R154, RZ, RZ, UR6 ;  /* 0x00000006ff9a7e24 */ /* 0x000fe2000f8e00ff */
[----:B------:R-:W-:Y:S01]  /*2df0*/  BSSY B1, `(.L_x_30) ;  /* 0x000000e000017945 */ /* 0x000fe20003800000 */
[----:B------:R-:W-:Y:S01]  /*2e00*/  ISETP.LT.OR P2, PT, R0, 0x1, !P1 ;  /* 0x000000010000780c */ /* 0x000fe20004f41670 */
[----:B------:R-:W-:Y:S01]  /*2e10*/  UIMAD UR4, UR44, UR7, UR4 ;  /* 0x000000072c0472a4 */ /* 0x000fe2000f8e0204 */
[----:B------:R-:W1:Y:S01]  /*2e20*/  LDC.64 R22, c[0x0][0x5a8] ;  /* 0x00016a00ff167b82 */ /* 0x000e620000000a00 */
[----:B------:R-:W-:-:S04]  /*2e30*/  IMAD.WIDE.U32 R154, R154, UR44, R12 ;  /* 0x0000002c9a9a7c25 */ /* 0x000fc8000f8e000c */
[----:B------:R-:W-:Y:S02]  /*2e40*/  VIADD R153, R155, UR4 ;  /* 0x000000049b997c36 */ /* 0x000fe40008000000 */
[----:B------:R-:W-:Y:S02]  /*2e50*/  IMAD.MOV.U32 R152, RZ, RZ, R154 ;  /* 0x000000ffff987224 */ /* 0x000fe400078e009a */
[----:B0-----:R-:W-:Y:S02]  /*2e60*/  IMAD R159, R20, UR9, RZ ;  /* 0x00000009149f7c24 */ /* 0x001fe4000f8e02ff */
[----:B------:R-:W-:-:S04]  /*2e70*/  IMAD.WIDE.U32 R2, R158, R20, R152 ;  /* 0x000000149e027225 */ /* 0x000fc800078e0098 */
[----:B------:R-:W-:Y:S01]  /*2e80*/  IMAD R159, R158, R21, R159 ;  /* 0x000000159e9f7224 */ /* 0x000fe200078e029f */
[----:B-1----:R-:W-:-:S04]  /*2e90*/  IADD3 R14, P0, R2, R22, RZ ;  /* 0x00000016020e7210 */ /* 0x002fc80007f1e0ff */
[----:B------:R-:W-:Y:S01]  /*2ea0*/  IADD3.X R15, R23, R3, R159, P0, !PT ;  /* 0x00000003170f7210 */ /* 0x000fe200007fe49f */
[----:B------:R-:W-:Y:S08]  /*2eb0*/  @P2 BRA `(.L_x_31) ;  /* 0x0000000000042947 */ /* 0x000ff00003800000 */
[----:B------:R0:W5:Y:S02]  /*2ec0*/  LDG.E.U8 R16, desc[UR36][R14.64] ;  /* 0x000000240e107981 */ /* 0x000164000c1e1100 */
.L_x_31:
[----:B------:R-:W-:Y:S05]  /*2ed0*/  BSYNC B1 ;  /* 0x0000000000017941 */ /* 0x000fea0003800000 */
.L_x_30:
[----:B------:R-:W2:Y:S01]  /*2ee0*/  LDL.LU R3, [R1] ;  /* 0x0000000001037983 */ /* 0x000ea20000300800 */
[----:B-----5:R-:W-:Y:S01]  /*2ef0*/  LOP3.LUT R2, R16, 0xffff, RZ, 0xc0, !PT ;  /* 0x0000ffff10027812 */ /* 0x020fe200078ec0ff */
[----:B------:R-:W-:Y:S01]  /*2f00*/  BSSY B1, `(.L_x_32) ;  /* 0x000000a000017945 */ /* 0x000fe20003800000 */
[----:B------:R-:W-:Y:S02]  /*2f10*/  ISETP.LT.OR P0, PT, R0, 0x2, !P1 ;  /* 0x000000020000780c */ /* 0x000fe40004f01670 */
[----:B------:R-:W-:-:S05]  /*2f20*/  PRMT R2, R2, 0x8880, RZ ;  /* 0x0000888002027816 */ /* 0x000fca00000000ff */
[----:B------:R-:W-:-:S04]  /*2f30*/  IMAD R2, R2, R18, RZ ;  /* 0x0000001202027224 */ /* 0x000fc800078e02ff */
[----:B--2---:R-:W-:-:S05]  /*2f40*/  @!P2 IMAD R3, R3, R17, R2 ;  /* 0x000000110303a224 */ /* 0x004fca00078e0202 */
[----:B------:R1:W-:Y:S01]  /*2f50*/  @!P2 STG.E.U8 desc[UR36][R4.64], R3 ;  /* 0x000000030400a986 */ /* 0x0003e2000c101124 */
[----:B------:R-:W-:Y:S05]  /*2f60*/  @P0 BRA `(.L_x_33) ;  /* 0x00000000000c0947 */ /* 0x000fea0003800000 */
[----:B------:R-:W2:Y:S02]  /*2f70*/  LDG.E.U8 R16, desc[UR36][R14.64+0x1] ;  /* 0x000001240e107981 */ /* 0x000ea4000c1e1100 */
[----:B--2---:R-:W-:-:S05]  /*2f80*/  PRMT R2, R16, 0x8880, RZ ;  /* 0x0000888010027816 */ /* 0x004fca00000000ff */
[----:B------:R-:W-:-:S07]  /*2f90*/  IMAD R2, R2, R18, RZ ;  /* 0x0000001202027224 */ /* 0x000fce00078e02ff */
.L_x_33:
[----:B------:R-:W-:Y:S05]  /*2fa0*/  BSYNC B1 ;  /* 0x0000000000017941 */ /* 0x000fea0003800000 */
.L_x_32:
[----:B-1----:R-:W2:Y:S01]  /*2fb0*/  LDL.LU R3, [R1+0x4] ;  /* 0x0000040001037983 */ /* 0x002ea20000300800 */
[C---:B------:R-:W-:Y:S01]  /*2fc0*/  SHF.L.U64.HI R157, R20.reuse, 0x3, R21 ;  /* 0x00000003149d7819 */ /* 0x040fe20000010215 */
[----:B------:R-:W-:Y:S01]  /*2fd0*/  IMAD.SHL.U32 R156, R20, 0x8, RZ ;  /* 0x00000008149c7824 */ /* 0x000fe200078e00ff */
[----:B------:R-:W-:Y:S03]  /*2fe0*/  BSSY B1, `(.L_x_34) ;  /* 0x000000d000017945 */ /* 0x000fe60003800000 */
[----:B------:R-:W-:-:S04]  /*2ff0*/  IMAD.WIDE.U32 R12, R158, R20, R156 ;  /* 0x000000149e0c7225 */ /* 0x000fc800078e009c */
[----:B------:R-:W-:Y:S01]  /*3000*/  IMAD.IADD R159, R159, 0x1, R13 ;  /* 0x000000019f9f7824 */ /* 0x000fe200078e020d */
[----:B------:R-:W-:-:S04]  /*3010*/  IADD3 R12, P2, P3, R154, R22, R12 ;  /* 0x000000169a0c7210 */ /* 0x000fc80007b5e00c */
[----:B------:R-:W-:Y:S01]  /*3020*/  IADD3.X R13, R153, R23, R159, P2, P3 ;  /* 0x00000017990d7210 */ /* 0x000fe200017e649f */
[----:B--2---:R-:W-:-:S05]  /*3030*/  @!P0 IMAD R3, R3, R17, R2 ;  /* 0x0000001103038224 */ /* 0x004fca00078e0202 */
[----:B------:R1:W-:Y:S01]  /*3040*/  @!P0 STG.E.U8 desc[UR36][R4.64+0x1], R3 ;  /* 0x0000010304008986 */ /* 0x0003e2000c101124 */
[----:B------:R-:W-:-:S04]  /*3050*/  ISETP.GE.AND P0, PT, R19, 0x9, PT ;  /* 0x000000091300780c */ /* 0x000fc80003f06270 */
[----:B------:R-:W-:-:S13]  /*3060*/  ISETP.LT.OR P4, PT, R0, 0x1, !P0 ;  /* 0x000000010000780c */ /* 0x000fda0004781670 */
[----:B-1----:R-:W-:Y:S05]  /*3070*/  @P4 BRA `(.L_x_35) ;  /* 0x00000000000c4947 */ /* 0x002fea0003800000 */
[----:B------:R-:W2:Y:S02]  /*3080*/  LDG.E.U8 R16, desc[UR36][R12.64] ;  /* 0x000000240c107981 */ /* 0x000ea4000c1e1100 */
[----:B--2---:R-:W-:-:S05]  /*3090*/  PRMT R2, R16, 0x8880, RZ ;  /* 0x0000888010027816 */ /* 0x004fca00000000ff */
[----:B------:R-:W-:-:S07]  /*30a0*/  IMAD R2, R2, R18, RZ ;  /* 0x0000001202027224 */ /* 0x000fce00078e02ff */
.L_x_35:
[----:B------:R-:W-:Y:S05]  /*30b0*/  BSYNC B1 ;  /* 0x0000000000017941 */ /* 0x000fea0003800000 */
.L_x_34:
[----:B------:R-:W2:Y:S01]  /*30c0*/  LDL.LU R3, [R1+0x8] ;  /* 0x0000080001037983 */ /* 0x000ea20000300800 */
[----:B------:R-:W-:Y:S01]  /*30d0*/  ISETP.LT.OR P2, PT, R0, 0x2, !P0 ;  /* 0x000000020000780c */ /* 0x000fe20004741670 */
[----:B------:R-:W-:Y:S01]  /*30e0*/  BSSY B1, `(.L_x_36) ;  /* 0x0000007000017945 */ /* 0x000fe20003800000 */
[----:B--2---:R-:W-:-:S05]  /*30f0*/  @!P4 IMAD R3, R3, R17, R2 ;  /* 0x000000110303c224 */ /* 0x004fca00078e0202 */
[----:B------:R1:W-:Y:S06]  /*3100*/  @!P4 STG.E.U8 desc[UR36][R10.64], R3 ;  /* 0x000000030a00c986 */ /* 0x0003ec000c101124 */
[----:B------:R-:W-:Y:S05]  /*3110*/  @P2 BRA `(.L_x_37) ;  /* 0x00000000000c2947 */ /* 0x000fea0003800000 */
[----:B------:R-:W2:Y:S02]  /*3120*/  LDG.E.U8 R16, desc[UR36][R12.64+0x1] ;  /* 0x000001240c107981 */ /* 0x000ea4000c1e1100 */
[----:B--2---:R-:W-:-:S05]  /*3130*/  PRMT R2, R16, 0x8880, RZ ;  /* 0x0000888010027816 */ /* 0x004fca00000000ff */
[----:B------:R-:W-:-:S07]  /*3140*/  IMAD R2, R2, R18, RZ ;  /* 0x0000001202027224 */ /* 0x000fce00078e02ff */
.L_x_37:
[----:B------:R-:W-:Y:S05]  /*3150*/  BSYNC B1 ;  /* 0x0000000000017941 */ /* 0x000fea0003800000 */
.L_x_36:
[----:B-1----:R-:W2:Y:S01]  /*3160*/  LDL.LU R3, [R1+0xc] ;  /* 0x00000c0001037983 */ /* 0x002ea20000300800 */
[----:B------:R-:W-:Y:S01]  /*3170*/  BSSY B1, `(.L_x_38) ;  /* 0x0000009000017945 */ /* 0x000fe20003800000 */
[----:B------:R-:W-:Y:S01]  /*3180*/  ISETP.LT.OR P3, PT, R0, 0xa, !P1 ;  /* 0x0000000a0000780c */ /* 0x000fe20004f61670 */
[----:B--2---:R-:W-:-:S05]  /*3190*/  @!P2 IMAD R3, R3, R17, R2 ;  /* 0x000000110303a224 */ /* 0x004fca00078e0202 */
[----:B------:R1:W-:Y:S01]  /*31a0*/  @!P2 STG.E.U8 desc[UR36][R10.64+0x1], R3 ;  /* 0x000001030a00a986 */ /* 0x0003e2000c101124 */
[----:B------:R-:W-:-:S13]  /*31b0*/  ISETP.LT.OR P2, PT, R0, 0x9, !P1 ;  /* 0x000000090000780c */ /* 0x000fda0004f41670 */
[----:B-1----:R-:W-:Y:S05]  /*31c0*/  @P2 BRA `(.L_x_39) ;  /* 0x00000000000c2947 */ /* 0x002fea0003800000 */
[----:B------:R-:W2:Y:S02]  /*31d0*/  LDG.E.U8 R16, desc[UR36][R14.64+0x8] ;  /* 0x000008240e107981 */ /* 0x000ea4000c1e1100 */
[----:B--2---:R-:W-:-:S05]  /*31e0*/  PRMT R2, R16, 0x8880, RZ ;  /* 0x0000888010027816 */ /* 0x004fca00000000ff */
[----:B------:R-:W-:-:S07]  /*31f0*/  IMAD R2, R2, R18, RZ ;  /* 0x0000001202027224 */ /* 0x000fce00078e02ff */
.L_x_39:
[----:B------:R-:W-:Y:S05]  /*3200*/  BSYNC B1 ;  /* 0x0000000000017941 */ /* 0x000fea0003800000 */
.L_x_38:
[----:B------:R-:W2:Y:S01]  /*3210*/  LDL.LU R3, [R1+0x10] ;  /* 0x0000100001037983 */ /* 0x000ea20000300800 */
[----:B------:R-:W-:Y:S01]  /*3220*/  BSSY B1, `(.L_x_40) ;  /* 0x0000007000017945 */ /* 0x000fe20003800000 */
[----:B--2---:R-:W-:-:S05]  /*3230*/  @!P2 IMAD R3, R3, R17, R2 ;  /* 0x000000110303a224 */ /* 0x004fca00078e0202 */
[----:B------:R1:W-:Y:S01]  /*3240*/  @!P2 STG.E.U8 desc[UR36][R4.64+0x8], R3 ;  /* 0x000008030400a986 */ /* 0x0003e2000c101124 */
[----:B------:R-:W-:Y:S05]  /*3250*/  @P3 BRA `(.L_x_41) ;  /* 0x00000000000c3947 */ /* 0x000fea0003800000 */
[----:B------:R-:W2:Y:S02]  /*3260*/  LDG.E.U8 R16, desc[UR36][R14.64+0x9] ;  /* 0x000009240e107981 */ /* 0x000ea4000c1e1100 */
[----:B--2---:R-:W-:-:S05]  /*3270*/  PRMT R2, R16, 0x8880, RZ ;  /* 0x0000888010027816 */ /* 0x004fca00000000ff */
[----:B------:R-:W-:-:S07]  /*3280*/  IMAD R2, R2, R18, RZ ;  /* 0x0000001202027224 */ /* 0x000fce00078e02ff */
.L_x_41:
[----:B------:R-:W-:Y:S05]  /*3290*/  BSYNC B1 ;  /* 0x0000000000017941 */ /* 0x000fea0003800000 */
.L_x_40:
[----:B-1----:R-:W2:Y:S01]  /*32a0*/  LDL.LU R3, [R1+0x14] ;  /* 0x0000140001037983 */ /* 0x002ea20000300800 */
[C---:B------:R-:W-:Y:S01]  /*32b0*/  ISETP.LT.OR P2, PT, R0.reuse, 0x9, !P0 ;  /* 0x000000090000780c */ /* 0x040fe20004741670 */
[----:B------:R-:W-:Y:S01]  /*32c0*/  BSSY B1, `(.L_x_42) ;  /* 0x000000b000017945 */ /* 0x000fe20003800000 */
[C---:B------:R-:W-:Y:S02]  /*32d0*/  ISETP.LT.OR P4, PT, R0.reuse, 0x11, !P1 ;  /* 0x000000110000780c */ /* 0x040fe40004f81670 */
[C---:B------:R-:W-:Y:S02]  /*32e0*/  ISETP.LT.OR P5, PT, R0.reuse, 0x12, !P1 ;  /* 0x000000120000780c */ /* 0x040fe40004fa1670 */
[----:B------:R-:W-:Y:S01]  /*32f0*/  ISETP.LT.OR P6, PT, R0, 0x11, !P0 ;  /* 0x000000110000780c */ /* 0x000fe200047c1670 */
[----:B--2---:R-:W-:-:S05]  /*3300*/  @!P3 IMAD R3, R3, R17, R2 ;  /* 0x000000110303b224 */ /* 0x004fca00078e0202 */
[----:B------:R1:W-:Y:S01]  /*3310*/  @!P3 STG.E.U8 desc[UR36][R4.64+0x9], R3 ;  /* 0x000009030400b986 */ /* 0x0003e2000c101124 */
[----:B------:R-:W-:Y:S01]  /*3320*/  ISETP.LT.OR P3, PT, R0, 0xa, !P0 ;  /* 0x0000000a0000780c */ /* 0x000fe20004761670 */
[----:B------:R-:W-:-:S12]  /*3330*/  @P2 BRA `(.L_x_43) ;  /* 0x00000000000c2947 */ /* 0x000fd80003800000 */
[----:B------:R-:W2:Y:S02]  /*3340*/  LDG.E.U8 R16, desc[UR36][R12.64+0x8] ;  /* 0x000008240c107981 */ /* 0x000ea4000c1e1100 */
[----:B--2---:R-:W-:-:S05]  /*3350*/  PRMT R2, R16, 0x8880, RZ ;  /* 0x0000888010027816 */ /* 0x004fca00000000ff */
[----:B------:R-:W-:-:S07]  /*3360*/  IMAD R2, R2, R18, RZ ;  /* 0x0000001202027224 */ /* 0x000fce00078e02ff */
.L_x_43:
[----:B------:R-:W-:Y:S05]  /*3370*/  BSYNC B1 ;  /* 0x0000000000017941 */ /* 0x000fea0003800000 */
.L_x_42:
[----:B-1----:R-:W2:Y:S01]  /*3380*/  LDL.LU R3, [R1+0x18] ;  /* 0x0000180001037983 */ /* 0x002ea20000300800 */
[----:B------:R-:W-:Y:S01]  /*3390*/  BSSY B1, `(.L_x_44) ;  /* 0x0000007000017945 */ /* 0x000fe20003800000 */
[----:B--2---:R-:W-:-:S05]  /*33a0*/  @!P2 IMAD R3, R3, R17, R2 ;  /* 0x000000110303a224 */ /* 0x004fca00078e0202 */
[----:B------:R1:W-:Y:S01]  /*33b0*/  @!P2 STG.E.U8 desc[UR36][R10.64+0x8], R3 ;  /* 0x000008030a00a986 */ /* 0x0003e2000c101124 */
[----:B------:R-:W-:Y:S05]  /*33c0*/  @P3 BRA `(.L_x_45) ;  /* 0x00000000000c3947 */ /* 0x000fea0003800000 */
[----:B------:R-:W2:Y:S02]  /*33d0*/  LDG.E.U8 R16, desc[UR36][R12.64+0x9] ;  /* 0x000009240c107981 */ /* 0x000ea4000c1e1100 */
[----:B--2---:R-:W-:-:S05]  /*33e0*/  PRMT R2, R16, 0x8880, RZ ;  /* 0x0000888010027816 */ /* 0x004fca00000000ff */
[----:B------:R-:W-:-:S07]  /*33f0*/  IMAD R2, R2, R18, RZ ;  /* 0x0000001202027224 */ /* 0x000fce00078e02ff */
.L_x_45:
[----:B------:R-:W-:Y:S05]  /*3400*/  BSYNC B1 ;  /* 0x0000000000017941 */ /* 0x000fea0003800000 */
.L_x_44:
        /* <DEDUP_REMOVED lines=8> */
.L_x_47:
[----:B------:R-:W-:Y:S05]  /*3490*/  BSYNC B1 ;  /* 0x0000000000017941 */ /* 0x000fea0003800000 */
.L_x_46:
        /* <DEDUP_REMOVED lines=8> */
.L_x_49:
[----:B------:R-:W-:Y:S05]  /*3520*/  BSYNC B1 ;  /* 0x0000000000017941 */ /* 0x000fea0003800000 */
.L_x_48:
        /* <DEDUP_REMOVED lines=8> */
.L_x_51:
[----:B------:R-:W-:Y:S05]  /*35b0*/  BSYNC B1 ;  /* 0x0000000000017941 */ /* 0x000fea0003800000 */
.L_x_50:
        /* <DEDUP_REMOVED lines=13> */
.L_x_53:
[----:B------:R-:W-:Y:S05]  /*3690*/  BSYNC B1 ;  /* 0x0000000000017941 */ /* 0x000fea0003800000 */
.L_x_52:
        /* <DEDUP_REMOVED lines=8> */
.L_x_55:
[----:B------:R-:W-:Y:S05]  /*3720*/  BSYNC B1 ;  /* 0x0000000000017941 */ /* 0x000fea0003800000 */
.L_x_54:
        /* <DEDUP_REMOVED lines=8> */
.L_x_57:
[----:B------:R-:W-:Y:S05]  /*37b0*/  BSYNC B1 ;  /* 0x0000000000017941 */ /* 0x000fea0003800000 */
.L_x_56:
        /* <DEDUP_REMOVED lines=8> */
.L_x_59:
[----:B------:R-:W-:Y:S05]  /*3840*/  BSYNC B1 ;  /* 0x0000000000017941 */ /* 0x000fea0003800000 */
.L_x_58:
        /* <DEDUP_REMOVED lines=8> */
.L_x_61:
[----:B------:R-:W-:Y:S05]  /*38d0*/  BSYNC B1 ;  /* 0x0000000000017941 */ /* 0x000fea0003800000 */
.L_x_60:
        /* <DEDUP_REMOVED lines=13> */
.L_x_63:
[----:B------:R-:W-:Y:S05]  /*39b0*/  BSYNC B1 ;  /* 0x0000000000017941 */ /* 0x000fea0003800000 */
.L_x_62:
        /* <DEDUP_REMOVED lines=8> */
.L_x_65:
[----:B------:R-:W-:Y:S05]  /*3a40*/  BSYNC B1 ;  /* 0x0000000000017941 */ /* 0x000fea0003800000 */
.L_x_64:
        /* <DEDUP_REMOVED lines=8> */
.L_x_67:
[----:B------:R-:W-:Y:S05]  /*3ad0*/  BSYNC B1 ;  /* 0x0000000000017941 */ /* 0x000fea0003800000 */
.L_x_66:
        /* <DEDUP_REMOVED lines=8> */
.L_x_69:
[----:B------:R-:W-:Y:S05]  /*3b60*/  BSYNC B1 ;  /* 0x0000000000017941 */ /* 0x000fea0003800000 */
.L_x_68:
        /* <DEDUP_REMOVED lines=8> */
.L_x_71:
[----:B------:R-:W-:Y:S05]  /*3bf0*/  BSYNC B1 ;  /* 0x0000000000017941 */ /* 0x000fea0003800000 */
.L_x_70:
        /* <DEDUP_REMOVED lines=13> */
.L_x_73:
[----:B------:R-:W-:Y:S05]  /*3cd0*/  BSYNC B1 ;  /* 0x0000000000017941 */ /* 0x000fea0003800000 */
.L_x_72:
        /* <DEDUP_REMOVED lines=8> */
.L_x_75:
[----:B------:R-:W-:Y:S05]  /*3d60*/  BSYNC B1 ;  /* 0x0000000000017941 */ /* 0x000fea0003800000 */
.L_x_74:
        /* <DEDUP_REMOVED lines=8> */
.L_x_77:
[----:B------:R-:W-:Y:S05]  /*3df0*/  BSYNC B1 ;  /* 0x0000000000017941 */ /* 0x000fea0003800000 */
.L_x_76:
        /* <DEDUP_REMOVED lines=8> */
.L_x_79:
[----:B------:R-:W-:Y:S05]  /*3e80*/  BSYNC B1 ;  /* 0x0000000000017941 */ /* 0x000fea0003800000 */
.L_x_78:
        /* <DEDUP_REMOVED lines=8> */
.L_x_81:
[----:B------:R-:W-:Y:S05]  /*3f10*/  BSYNC B1 ;  /* 0x0000000000017941 */ /* 0x000fea0003800000 */
.L_x_80:
        /* <DEDUP_REMOVED lines=13> */
.L_x_83:
[----:B------:R-:W-:Y:S05]  /*3ff0*/  BSYNC B1 ;  /* 0x0000000000017941 */ /* 0x000fea0003800000 */
.L_x_82:
        /* <DEDUP_REMOVED lines=8> */
.L_x_85:
[----:B------:R-:W-:Y:S05]  /*4080*/  BSYNC B1 ;  /* 0x0000000000017941 */ /* 0x000fea0003800000 */
.L_x_84:
        /* <DEDUP_REMOVED lines=8> */
.L_x_87:
[----:B------:R-:W-:Y:S05]  /*4110*/  BSYNC B1 ;  /* 0x0000000000017941 */ /* 0x000fea0003800000 */
.L_x_86:
        /* <DEDUP_REMOVED lines=8> */
.L_x_89:
[----:B------:R-:W-:Y:S05]  /*41a0*/  BSYNC B1 ;  /* 0x0000000000017941 */ /* 0x000fea0003800000 */
.L_x_88:
        /* <DEDUP_REMOVED lines=8> */
.L_x_91:
[----:B------:R-:W-:Y:S05]  /*4230*/  BSYNC B1 ;  /* 0x0000000000017941 */ /* 0x000fea0003800000 */
.L_x_90:
        /* <DEDUP_REMOVED lines=13> */
.L_x_93:
[----:B------:R-:W-:Y:S05]  /*4310*/  BSYNC B1 ;  /* 0x0000000000017941 */ /* 0x000fea0003800000 */
.L_x_92:
        /* <DEDUP_REMOVED lines=8> */
.L_x_95:
[----:B------:R-:W-:Y:S05]  /*43a0*/  BSYNC B1 ;  /* 0x0000000000017941 */ /* 0x000fea0003800000 */
.L_x_94:
        /* <DEDUP_REMOVED lines=8> */
.L_x_97:
[----:B------:R-:W-:Y:S05]  /*4430*/  BSYNC B1 ;  /* 0x0000000000017941 */ /* 0x000fea0003800000 */
.L_x_96:
        /* <DEDUP_REMOVED lines=8> */
.L_x_99:
[----:B------:R-:W-:Y:S05]  /*44c0*/  BSYNC B1 ;  /* 0x0000000000017941 */ /* 0x000fea0003800000 */
.L_x_98:
        /* <DEDUP_REMOVED lines=8> */
.L_x_101:
[----:B------:R-:W-:Y:S05]  /*4550*/  BSYNC B1 ;  /* 0x0000000000017941 */ /* 0x000fea0003800000 */
.L_x_100:
        /* <DEDUP_REMOVED lines=13> */
.L_x_103:
[----:B------:R-:W-:Y:S05]  /*4630*/  BSYNC B1 ;  /* 0x0000000000017941 */ /* 0x000fea0003800000 */
.L_x_102:
        /* <DEDUP_REMOVED lines=8> */
.L_x_105:
[----:B------:R-:W-:Y:S05]  /*46c0*/  BSYNC B1 ;  /* 0x0000000000017941 */ /* 0x000fea0003800000 */
.L_x_104:
        /* <DEDUP_REMOVED lines=8> */
.L_x_107:
[----:B------:R-:W-:Y:S05]  /*4750*/  BSYNC B1 ;  /* 0x0000000000017941 */ /* 0x000fea0003800000 */
.L_x_106:
        /* <DEDUP_REMOVED lines=8> */
.L_x_109:
[----:B------:R-:W-:Y:S05]  /*47e0*/  BSYNC B1 ;  /* 0x0000000000017941 */ /* 0x000fea0003800000 */
.L_x_108:
        /* <DEDUP_REMOVED lines=8> */
.L_x_111:
[----:B------:R-:W-:Y:S05]  /*4870*/  BSYNC B1 ;  /* 0x0000000000017941 */ /* 0x000fea0003800000 */
.L_x_110:
        /* <DEDUP_REMOVED lines=13> */
.L_x_113:
[----:B------:R-:W-:Y:S05]  /*4950*/  BSYNC B1 ;  /* 0x0000000000017941 */ /* 0x000fea0003800000 */
.L_x_112:
        /* <DEDUP_REMOVED lines=8> */
.L_x_115:
[----:B------:R-:W-:Y:S05]  /*49e0*/  BSYNC B1 ;  /* 0x0000000000017941 */ /* 0x000fea0003800000 */
.L_x_114:
        /* <DEDUP_REMOVED lines=8> */
.L_x_117:
[----:B------:R-:W-:Y:S05]  /*4a70*/  BSYNC B1 ;  /* 0x0000000000017941 */ /* 0x000fea0003800000 */
.L_x_116:
        /* <DEDUP_REMOVED lines=8> */
.L_x_119:
[----:B------:R-:W-:Y:S05]  /*4b00*/  BSYNC B1 ;  /* 0x0000000000017941 */ /* 0x000fea0003800000 */
.L_x_118:
        /* <DEDUP_REMOVED lines=8> */
.L_x_121:
[----:B------:R-:W-:Y:S05]  /*4b90*/  BSYNC B1 ;  /* 0x0000000000017941 */ /* 0x000fea0003800000 */
.L_x_120:
        /* <DEDUP_REMOVED lines=13> */
.L_x_123:
[----:B------:R-:W-:Y:S05]  /*4c70*/  BSYNC B1 ;  /* 0x0000000000017941 */ /* 0x000fea0003800000 */
.L_x_122:
        /* <DEDUP_REMOVED lines=8> */
.L_x_125:
[----:B------:R-:W-:Y:S05]  /*4d00*/  BSYNC B1 ;  /* 0x0000000000017941 */ /* 0x000fea0003800000 */
.L_x_124:
        /* <DEDUP_REMOVED lines=8> */
.L_x_127:
[----:B------:R-:W-:Y:S05]  /*4d90*/  BSYNC B1 ;  /* 0x0000000000017941 */ /* 0x000fea0003800000 */
.L_x_126:
        /* <DEDUP_REMOVED lines=8> */
.L_x_129:
[----:B------:R-:W-:Y:S05]  /*4e20*/  BSYNC B1 ;  /* 0x0000000000017941 */ /* 0x000fea0003800000 */
.L_x_128:
        /* <DEDUP_REMOVED lines=8> */
.L_x_131:
[----:B------:R-:W-:Y:S05]  /*4eb0*/  BSYNC B1 ;  /* 0x0000000000017941 */ /* 0x000fea0003800000 */
.L_x_130:
        /* <DEDUP_REMOVED lines=10> */
[----:B------:R-:W1:Y:S02]  /*4f60*/  LDG.E.U8 R16, desc[UR36][R12.64+0x61] ;  /* 0x000061240c107981 */ /* 0x000e64000c1e1100 */
[----:B-1----:R-:W-:-:S05]  /*4f70*/  PRMT R3, R16, 0x8880, RZ ;  /* 0x0000888010037816 */ /* 0x002fca00000000ff */
[----:B------:R-:W-:-:S07]  /*4f80*/  IMAD R2, R3, R18, RZ ;  /* 0x0000001203027224 */ /* 0x000fce00078e02ff */
.L_x_133:
[----:B------:R-:W-:Y:S05]  /*4f90*/  BSYNC B1 ;  /* 0x0000000000017941 */ /* 0x000fea0003800000 */
.L_x_132:
[----:B-1----:R-:W2:Y:S01]  /*4fa0*/  LDL.LU R3, [R1+0xcc] ;  /* 0x0000cc0001037983 */ /* 0x002ea20000300800 */
[----:B------:R-:W-:Y:S01]  /*4fb0*/  BSSY B1, `(.L_x_134) ;  /* 0x0000007000017945 */ /* 0x000fe20003800000 */
[----:B--2---:R-:W-:-:S05]  /*4fc0*/  @!P4 IMAD R3, R3, R17, R2 ;  /* 0x000000110303c224 */ /* 0x004fca00078e0202 */
[----:B------:R1:W-:Y:S01]  /*4fd0*/  @!P4 STG.E.U8 desc[UR36][R10.64+0x61], R3 ;  /* 0x000061030a00c986 */ /* 0x0003e2000c101124 */
[----:B------:R-:W-:Y:S05]  /*4fe0*/  @P3 BRA `(.L_x_135) ;  /* 0x00000000000c3947 */ /* 0x000fea0003800000 */
[----:B------:R-:W1:Y:S02]  /*4ff0*/  LDG.E.U8 R16, desc[UR36][R14.64+0x68] ;  /* 0x000068240e107981 */ /* 0x000e64000c1e1100 */
[----:B-1----:R-:W-:-:S05]  /*5000*/  PRMT R3, R16, 0x8880, RZ ;  /* 0x0000888010037816 */ /* 0x002fca00000000ff */
[----:B------:R-:W-:-:S07]  /*5010*/  IMAD R2, R3, R18, RZ ;  /* 0x0000001203027224 */ /* 0x000fce00078e02ff */
.L_x_135:
[----:B------:R-:W-:Y:S05]  /*5020*/  BSYNC B1 ;  /* 0x0000000000017941 */ /* 0x000fea0003800000 */
.L_x_134:
        /* <DEDUP_REMOVED lines=8> */
.L_x_137:
[----:B------:R-:W-:Y:S05]  /*50b0*/  BSYNC B1 ;  /* 0x0000000000017941 */ /* 0x000fea0003800000 */
.L_x_136:
        /* <DEDUP_REMOVED lines=8> */
.L_x_139:
[----:B------:R-:W-:Y:S05]  /*5140*/  BSYNC B1 ;  /* 0x0000000000017941 */ /* 0x000fea0003800000 */
.L_x_138:
        /* <DEDUP_REMOVED lines=8> */
.L_x_141:
[----:B------:R-:W-:Y:S05]  /*51d0*/  BSYNC B1 ;  /* 0x0000000000017941 */ /* 0x000fea0003800000 */
.L_x_140:
        /* <DEDUP_REMOVED lines=13> */
.L_x_143:
[----:B------:R-:W-:Y:S05]  /*52b0*/  BSYNC B1 ;  /* 0x0000000000017941 */ /* 0x000fea0003800000 */
.L_x_142:
        /* <DEDUP_REMOVED lines=8> */
.L_x_145:
[----:B------:R-:W-:Y:S05]  /*5340*/  BSYNC B1 ;  /* 0x0000000000017941 */ /* 0x000fea0003800000 */
.L_x_144:
        /* <DEDUP_REMOVED lines=8> */
.L_x_147:
[----:B------:R-:W-:Y:S05]  /*53d0*/  BSYNC B1 ;  /* 0x0000000000017941 */ /* 0x000fea0003800000 */
.L_x_146:
        /* <DEDUP_REMOVED lines=8> */
.L_x_149:
[----:B------:R-:W-:Y:S05]  /*5460*/  BSYNC B1 ;  /* 0x0000000000017941 */ /* 0x000fea0003800000 */
.L_x_148:
        /* <DEDUP_REMOVED lines=8> */
.L_x_151:
[----:B------:R-:W-:Y:S05]  /*54f0*/  BSYNC B1 ;  /* 0x0000000000017941 */ /* 0x000fea0003800000 */
.L_x_150:
        /* <DEDUP_REMOVED lines=13> */
.L_x_153:
[----:B------:R-:W-:Y:S05]  /*55d0*/  BSYNC B1 ;  /* 0x0000000000017941 */ /* 0x000fea0003800000 */
.L_x_152:
        /* <DEDUP_REMOVED lines=8> */
.L_x_155:
[----:B------:R-:W-:Y:S05]  /*5660*/  BSYNC B1 ;  /* 0x0000000000017941 */ /* 0x000fea0003800000 */
.L_x_154:
        /* <DEDUP_REMOVED lines=8> */
.L_x_157:
[----:B------:R-:W-:Y:S05]  /*56f0*/  BSYNC B1 ;  /* 0x0000000000017941 */ /* 0x000fea0003800000 */
.L_x_156:
        /* <DEDUP_REMOVED lines=8> */
.L_x_159:
[----:B------:R-:W-:Y:S05]  /*5780*/  BSYNC B1 ;  /* 0x0000000000017941 */ /* 0x000fea0003800000 */
.L_x_158:
        /* <DEDUP_REMOVED lines=8> */
.L_x_161:
[----:B------:R-:W-:Y:S05]  /*5810*/  BSYNC B1 ;  /* 0x0000000000017941 */ /* 0x000fea0003800000 */
.L_x_160:
        /* <DEDUP_REMOVED lines=13> */
.L_x_163:
[----:B------:R-:W-:Y:S05]  /*58f0*/  BSYNC B1 ;  /* 0x0000000000017941 */ /* 0x000fea0003800000 */
.L_x_162:
        /* <DEDUP_REMOVED lines=8> */
.L_x_165:
[----:B------:R-:W-:Y:S05]  /*5980*/  BSYNC B1 ;  /* 0x0000000000017941 */ /* 0x000fea0003800000 */
.L_x_164:
        /* <DEDUP_REMOVED lines=8> */
.L_x_167:
[----:B------:R-:W-:Y:S05]  /*5a10*/  BSYNC B1 ;  /* 0x0000000000017941 */ /* 0x000fea0003800000 */
.L_x_166:
        /* <DEDUP_REMOVED lines=8> */
.L_x_169:
[----:B------:R-:W-:Y:S05]  /*5aa0*/  BSYNC B1 ;  /* 0x0000000000017941 */ /* 0x000fea0003800000 */
.L_x_168:
        /* <DEDUP_REMOVED lines=8> */
.L_x_171:
[----:B------:R-:W-:Y:S05]  /*5b30*/  BSYNC B1 ;  /* 0x0000000000017941 */ /* 0x000fea0003800000 */
.L_x_170:
        /* <DEDUP_REMOVED lines=13> */
.L_x_173:
[----:B------:R-:W-:Y:S05]  /*5c10*/  BSYNC B1 ;  /* 0x0000000000017941 */ /* 0x000fea0003800000 */
.L_x_172:
        /* <DEDUP_REMOVED lines=8> */
.L_x_175:
[----:B------:R-:W-:Y:S05]  /*5ca0*/  BSYNC B1 ;  /* 0x0000000000017941 */ /* 0x000fea0003800000 */
.L_x_174:
        /* <DEDUP_REMOVED lines=8> */
.L_x_177:
[----:B------:R-:W-:Y:S05]  /*5d30*/  BSYNC B1 ;  /* 0x0000000000017941 */ /* 0x000fea0003800000 */
.L_x_176:
        /* <DEDUP_REMOVED lines=8> */
.L_x_179:
[----:B------:R-:W-:Y:S05]  /*5dc0*/  BSYNC B1 ;  /* 0x0000000000017941 */ /* 0x000fea0003800000 */
.L_x_178:
        /* <DEDUP_REMOVED lines=8> */
.L_x_181:
[----:B------:R-:W-:Y:S05]  /*5e50*/  BSYNC B1 ;  /* 0x0000000000017941 */ /* 0x000fea0003800000 */
.L_x_180:
        /* <DEDUP_REMOVED lines=13> */
.L_x_183:
[----:B------:R-:W-:Y:S05]  /*5f30*/  BSYNC B1 ;  /* 0x0000000000017941 */ /* 0x000fea0003800000 */
.L_x_182:
        /* <DEDUP_REMOVED lines=8> */
.L_x_185:
[----:B------:R-:W-:Y:S05]  /*5fc0*/  BSYNC B1 ;  /* 0x0000000000017941 */ /* 0x000fea0003800000 */
.L_x_184:
        /* <DEDUP_REMOVED lines=8> */
.L_x_187:
[----:B------:R-:W-:Y:S05]  /*6050*/  BSYNC B1 ;  /* 0x0000000000017941 */ /* 0x000fea0003800000 */
.L_x_186:
        /* <DEDUP_REMOVED lines=8> */
.L_x_189:
[----:B------:R-:W-:Y:S05]  /*60e0*/  BSYNC B1 ;  /* 0x0000000000017941 */ /* 0x000fea0003800000 */
.L_x_188:
        /* <DEDUP_REMOVED lines=8> */
.L_x_191:
[----:B------:R-:W-:Y:S05]  /*6170*/  BSYNC B1 ;  /* 0x0000000000017941 */ /* 0x000fea0003800000 */
.L_x_190:
        /* <DEDUP_REMOVED lines=13> */
.L_x_193:
[----:B------:R-:W-:Y:S05]  /*6250*/  BSYNC B1 ;  /* 0x0000000000017941 */ /* 0x000fea0003800000 */
.L_x_192:
        /* <DEDUP_REMOVED lines=8> */
.L_x_195:
[----:B------:R-:W-:Y:S05]  /*62e0*/  BSYNC B1 ;  /* 0x0000000000017941 */ /* 0x000fea0003800000 */
.L_x_194:
        /* <DEDUP_REMOVED lines=8> */
.L_x_197:
[----:B------:R-:W-:Y:S05]  /*6370*/  BSYNC B1 ;  /* 0x0000000000017941 */ /* 0x000fea0003800000 */
.L_x_196:
        /* <DEDUP_REMOVED lines=8> */
.L_x_199:
[----:B------:R-:W-:Y:S05]  /*6400*/  BSYNC B1 ;  /* 0x0000000000017941 */ /* 0x000fea0003800000 */
.L_x_198:
        /* <DEDUP_REMOVED lines=8> */
.L_x_201:
[----:B------:R-:W-:Y:S05]  /*6490*/  BSYNC B1 ;  /* 0x0000000000017941 */ /* 0x000fea0003800000 */
.L_x_200:
        /* <DEDUP_REMOVED lines=13> */
.L_x_203:
[----:B------:R-:W-:Y:S05]  /*6570*/  BSYNC B1 ;  /* 0x0000000000017941 */ /* 0x000fea0003800000 */
.L_x_202:
        /* <DEDUP_REMOVED lines=8> */
.L_x_205:
[----:B------:R-:W-:Y:S05]  /*6600*/  BSYNC B1 ;  /* 0x0000000000017941 */ /* 0x000fea0003800000 */
.L_x_204:
        /* <DEDUP_REMOVED lines=8> */
.L_x_207:
[----:B------:R-:W-:Y:S05]  /*6690*/  BSYNC B1 ;  /* 0x0000000000017941 */ /* 0x000fea0003800000 */
.L_x_206:
        /* <DEDUP_REMOVED lines=8> */
.L_x_209:
[----:B------:R-:W-:Y:S05]  /*6720*/  BSYNC B1 ;  /* 0x0000000000017941 */ /* 0x000fea0003800000 */
.L_x_208:
        /* <DEDUP_REMOVED lines=8> */
.L_x_211:
[----:B------:R-:W-:Y:S05]  /*67b0*/  BSYNC B1 ;  /* 0x0000000000017941 */ /* 0x000fea0003800000 */
.L_x_210:
        /* <DEDUP_REMOVED lines=13> */
.L_x_213:
[----:B------:R-:W-:Y:S05]  /*6890*/  BSYNC B1 ;  /* 0x0000000000017941 */ /* 0x000fea0003800000 */
.L_x_212:
        /* <DEDUP_REMOVED lines=8> */
.L_x_215:
[----:B------:R-:W-:Y:S05]  /*6920*/  BSYNC B1 ;  /* 0x0000000000017941 */ /* 0x000fea0003800000 */
.L_x_214:
        /* <DEDUP_REMOVED lines=8> */
.L_x_217:
[----:B------:R-:W-:Y:S05]  /*69b0*/  BSYNC B1 ;  /* 0x0000000000017941 */ /* 0x000fea0003800000 */
.L_x_216:
        /* <DEDUP_REMOVED lines=8> */
.L_x_219:
[----:B------:R-:W-:Y:S05]  /*6a40*/  BSYNC B1 ;  /* 0x0000000000017941 */ /* 0x000fea0003800000 */
.L_x_218:
        /* <DEDUP_REMOVED lines=8> */
.L_x_221:
[----:B------:R-:W-:Y:S05]  /*6ad0*/  BSYNC B1 ;  /* 0x0000000000017941 */ /* 0x000fea0003800000 */
.L_x_220:
        /* <DEDUP_REMOVED lines=13> */
.L_x_223:
[----:B------:R-:W-:Y:S05]  /*6bb0*/  BSYNC B1 ;  /* 0x0000000000017941 */ /* 0x000fea0003800000 */
.L_x_222:
        /* <DEDUP_REMOVED lines=8> */
.L_x_225:
[----:B------:R-:W-:Y:S05]  /*6c40*/  BSYNC B1 ;  /* 0x0000000000017941 */ /* 0x000fea0003800000 */
.L_x_224:
        /* <DEDUP_REMOVED lines=8> */
.L_x_227:
[----:B------:R-:W-:Y:S05]  /*6cd0*/  BSYNC B1 ;  /* 0x0000000000017941 */ /* 0x000fea0003800000 */
.L_x_226:
        /* <DEDUP_REMOVED lines=8> */
.L_x_229:
[----:B------:R-:W-:Y:S05]  /*6d60*/  BSYNC B1 ;  /* 0x0000000000017941 */ /* 0x000fea0003800000 */
.L_x_228:
        /* <DEDUP_REMOVED lines=8> */
.L_x_231:
[----:B------:R-:W-:Y:S05]  /*6df0*/  BSYNC B1 ;  /* 0x0000000000017941 */ /* 0x000fea0003800000 */
.L_x_230:
        /* <DEDUP_REMOVED lines=13> */
.L_x_233:
[----:B------:R-:W-:Y:S05]  /*6ed0*/  BSYNC B1 ;  /* 0x0000000000017941 */ /* 0x000fea0003800000 */
.L_x_232:
        /* <DEDUP_REMOVED lines=8> */
.L_x_235:
[----:B------:R-:W-:Y:S05]  /*6f60*/  BSYNC B1 ;  /* 0x0000000000017941 */ /* 0x000fea0003800000 */
.L_x_234:
        /* <DEDUP_REMOVED lines=8> */
.L_x_237:
[----:B------:R-:W-:Y:S05]  /*6ff0*/  BSYNC B1 ;  /* 0x0000000000017941 */ /* 0x000fea0003800000 */
.L_x_236:
        /* <DEDUP_REMOVED lines=8> */
.L_x_239:
[----:B------:R-:W-:Y:S05]  /*7080*/  BSYNC B1 ;  /* 0x0000000000017941 */ /* 0x000fea0003800000 */
.L_x_238:
        /* <DEDUP_REMOVED lines=8> */
.L_x_241:
[----:B------:R-:W-:Y:S05]  /*7110*/  BSYNC B1 ;  /* 0x0000000000017941 */ /* 0x000fea0003800000 */
.L_x_240:
        /* <DEDUP_REMOVED lines=13> */
.L_x_243:
[----:B------:R-:W-:Y:S05]  /*71f0*/  BSYNC B1 ;  /* 0x0000000000017941 */ /* 0x000fea0003800000 */
.L_x_242:
        /* <DEDUP_REMOVED lines=8> */
.L_x_245:
[----:B------:R-:W-:Y:S05]  /*7280*/  BSYNC B1 ;  /* 0x0000000000017941 */ /* 0x000fea0003800000 */
.L_x_244:
        /* <DEDUP_REMOVED lines=8> */
.L_x_247:
[----:B------:R-:W-:Y:S05]  /*7310*/  BSYNC B1 ;  /* 0x0000000000017941 */ /* 0x000fea0003800000 */
.L_x_246:
        /* <DEDUP_REMOVED lines=8> */
.L_x_249:
[----:B------:R-:W-:Y:S05]  /*73a0*/  BSYNC B1 ;  /* 0x0000000000017941 */ /* 0x000fea0003800000 */
.L_x_248:
        /* <DEDUP_REMOVED lines=8> */
.L_x_251:
[----:B------:R-:W-:Y:S05]  /*7430*/  BSYNC B1 ;  /* 0x0000000000017941 */ /* 0x000fea0003800000 */
.L_x_250:
        /* <DEDUP_REMOVED lines=13> */
.L_x_253:
[----:B------:R-:W-:Y:S05]  /*7510*/  BSYNC B1 ;  /* 0x0000000000017941 */ /* 0x000fea0003800000 */
.L_x_252:
        /* <DEDUP_REMOVED lines=8> */
.L_x_255:
[----:B------:R-:W-:Y:S05]  /*75a0*/  BSYNC B1 ;  /* 0x0000000000017941 */ /* 0x000fea0003800000 */
.L_x_254:
        /* <DEDUP_REMOVED lines=8> */
.L_x_257:
[----:B------:R-:W-:Y:S05]  /*7630*/  BSYNC B1 ;  /* 0x0000000000017941 */ /* 0x000fea0003800000 */
.L_x_256:
        /* <DEDUP_REMOVED lines=8> */
.L_x_259:
[----:B------:R-:W-:Y:S05]  /*76c0*/  BSYNC B1 ;  /* 0x0000000000017941 */ /* 0x000fea0003800000 */
.L_x_258:
        /* <DEDUP_REMOVED lines=8> */
.L_x_261:
[----:B------:R-:W-:Y:S05]  /*7750*/  BSYNC B1 ;  /* 0x0000000000017941 */ /* 0x000fea0003800000 */
.L_x_260:
        /* <DEDUP_REMOVED lines=13> */
.L_x_263:
[----:B------:R-:W-:Y:S05]  /*7830*/  BSYNC B1 ;  /* 0x0000000000017941 */ /* 0x000fea0003800000 */
.L_x_262:
        /* <DEDUP_REMOVED lines=8> */
.L_x_265:
[----:B------:R-:W-:Y:S05]  /*78c0*/  BSYNC B1 ;  /* 0x0000000000017941 */ /* 0x000fea0003800000 */
.L_x_264:
        /* <DEDUP_REMOVED lines=8> */
.L_x_267:
[----:B------:R-:W-:Y:S05]  /*7950*/  BSYNC B1 ;  /* 0x0000000000017941 */ /* 0x000fea0003800000 */
.L_x_266:
        /* <DEDUP_REMOVED lines=8> */
.L_x_269:
[----:B------:R-:W-:Y:S05]  /*79e0*/  BSYNC B1 ;  /* 0x0000000000017941 */ /* 0x000fea0003800000 */
.L_x_268:
        /* <DEDUP_REMOVED lines=8> */
.L_x_271:
[----:B------:R-:W-:Y:S05]  /*7a70*/  BSYNC B1 ;  /* 0x0000000000017941 */ /* 0x000fea0003800000 */
.L_x_270:
[----:B-1----:R-:W2:Y:S01]  /*7a80*/  LDL.LU R3, [R1+0x1e0] ;  /* 0x0001e00001037983 */ /* 0x002ea20000300800 */
[C---:B------:R-:W-:Y:S01]  /*7a90*/  ISETP.LT.OR P2, PT, R0.reuse, 0xf2, !P1 ;  /* 0x000000f20000780c */ /* 0x040fe20004f41670 */
[----:B------:R-:W-:Y:S01]  /*7aa0*/  BSSY B1, `(.L_x_272) ;  /* 0x000000c000017945 */ /* 0x000fe20003800000 */
[----:B------:R-:W-:Y:S02]  /*7ab0*/  ISETP.LT.OR P6, PT, R0, 0xf9, !P1 ;  /* 0x000000f90000780c */ /* 0x000fe40004fc1670 */
[----:B------:R-:W-:Y:S02]  /*7ac0*/  IADD3 R161, P3, R158, 0x80, RZ ;  /* 0x000000809ea17810 */ /* 0x000fe40007f7e0ff */
        /* <DEDUP_REMOVED lines=9> */
.L_x_273:
[----:B------:R-:W-:Y:S05]  /*7b60*/  BSYNC B1 ;  /* 0x0000000000017941 */ /* 0x000fea0003800000 */
.L_x_272:
        /* <DEDUP_REMOVED lines=8> */
.L_x_275:
[----:B------:R-:W-:Y:S05]  /*7bf0*/  BSYNC B1 ;  /* 0x0000000000017941 */ /* 0x000fea0003800000 */
.L_x_274:
        /* <DEDUP_REMOVED lines=8> */
.L_x_277:
[----:B------:R-:W-:Y:S05]  /*7c80*/  BSYNC B1 ;  /* 0x0000000000017941 */ /* 0x000fea0003800000 */
.L_x_276:
        /* <DEDUP_REMOVED lines=8> */
.L_x_279:
[----:B------:R-:W-:Y:S05]  /*7d10*/  BSYNC B1 ;  /* 0x0000000000017941 */ /* 0x000fea0003800000 */
.L_x_278:
[----:B-1----:R-:W2:Y:S01]  /*7d20*/  LDL.LU R3, [R1+0x1f0] ;  /* 0x0001f00001037983 */ /* 0x002ea20000300800 */
[----:B------:R-:W-:Y:S01]  /*7d30*/  BSSY B1, `(.L_x_280) ;  /* 0x0000008000017945 */ /* 0x000fe20003800000 */
[----:B------:R-:W-:-:S04]  /*7d40*/  IMAD.WIDE.U32 R158, R161, R20, R156 ;  /* 0x00000014a19e7225 */ /* 0x000fc800078e009c */
[----:B--2---:R-:W-:-:S05]  /*7d50*/  @!P6 IMAD R3, R3, R17, R2 ;  /* 0x000000110303e224 */ /* 0x004fca00078e0202 */
[----:B------:R1:W-:Y:S01]  /*7d60*/  @!P6 STG.E.U8 desc[UR36][R4.64+0xf8], R3 ;  /* 0x0000f8030400e986 */ /* 0x0003e2000c101124 */
[----:B------:R-:W-:Y:S05]  /*7d70*/  @P1 BRA `(.L_x_281) ;  /* 0x00000000000c1947 */ /* 0x000fea0003800000 */
[----:B------:R-:W1:Y:S02]  /*7d80*/  LDG.E.U8 R16, desc[UR36][R14.64+0xf9] ;  /* 0x0000f9240e107981 */ /* 0x000e64000c1e1100 */
[----:B-1----:R-:W-:-:S05]  /*7d90*/  PRMT R3, R16, 0x8880, RZ ;  /* 0x0000888010037816 */ /* 0x002fca00000000ff */
[----:B------:R-:W-:-:S07]  /*7da0*/  IMAD R2, R3, R18, RZ ;  /* 0x0000001203027224 */ /* 0x000fce00078e02ff */
.L_x_281:
[----:B------:R-:W-:Y:S05]  /*7db0*/  BSYNC B1 ;  /* 0x0000000000017941 */ /* 0x000fea0003800000 */
.L_x_280:
[----:B-1----:R-:W2:Y:S01]  /*7dc0*/  LDL.LU R3, [R1+0x1f4] ;  /* 0x0001f40001037983 */ /* 0x002ea20000300800 */
[----:B------:R-:W-:Y:S01]  /*7dd0*/  IMAD.WIDE.U32 R156, R161, R20, R152 ;  /* 0x00000014a19c7225 */ /* 0x000fe200078e0098 */
[----:B------:R-:W-:Y:S01]  /*7de0*/  ISETP.GE.AND P2, PT, R19, 0x81, PT ;  /* 0x000000811300780c */ /* 0x000fe20003f46270 */
[----:B------:R-:W-:Y:S01]  /*7df0*/  BSSY B1, `(.L_x_282) ;  /* 0x000000e000017945 */ /* 0x000fe20003800000 */
[-C--:B------:R-:W-:Y:S01]  /*7e00*/  IADD3 R154, P5, P4, R154, R22.reuse, R158 ;  /* 0x000000169a9a7210 */ /* 0x080fe20007cbe09e */
[----:B0-----:R-:W-:Y:S01]  /*7e10*/  IMAD.X R15, RZ, RZ, UR9, P3 ;  /* 0x00000009ff0f7e24 */ /* 0x001fe200098e06ff */
[----:B------:R-:W-:Y:S02]  /*7e20*/  ISETP.LT.OR P6, PT, R0, 0x1, !P2 ;  /* 0x000000010000780c */ /* 0x000fe400057c1670 */
[----:B------:R-:W-:Y:S01]  /*7e30*/  IADD3 R14, P3, R156, R22, RZ ;  /* 0x000000169c0e7210 */ /* 0x000fe20007f7e0ff */
[----:B------:R-:W-:Y:S02]  /*7e40*/  IMAD R20, R15, R20, RZ ;  /* 0x000000140f147224 */ /* 0x000fe400078e02ff */
[----:B--2---:R-:W-:-:S05]  /*7e50*/  @!P1 IMAD R3, R3, R17, R2 ;  /* 0x0000001103039224 */ /* 0x004fca00078e0202 */
[----:B------:R0:W-:Y:S01]  /*7e60*/  @!P1 STG.E.U8 desc[UR36][R4.64+0xf9], R3 ;  /* 0x0000f90304009986 */ /* 0x0001e2000c101124 */
[C---:B------:R-:W-:Y:S02]  /*7e70*/  ISETP.LT.OR P1, PT, R0.reuse, 0xf9, !P0 ;  /* 0x000000f90000780c */ /* 0x040fe40004721670 */
[----:B------:R-:W-:-:S11]  /*7e80*/  ISETP.LT.OR P0, PT, R0, 0xfa, !P0 ;  /* 0x000000fa0000780c */ /* 0x000fd60004701670 */
[----:B0-----:R-:W-:Y:S05]  /*7e90*/  @P1 BRA `(.L_x_283) ;  /* 0x00000000000c1947 */ /* 0x001fea0003800000 */
[----:B------:R-:W2:Y:S02]  /*7ea0*/  LDG.E.U8 R16, desc[UR36][R12.64+0xf8] ;  /* 0x0000f8240c107981 */ /* 0x000ea4000c1e1100 */
[----:B--2---:R-:W-:-:S05]  /*7eb0*/  PRMT R3, R16, 0x8880, RZ ;  /* 0x0000888010037816 */ /* 0x004fca00000000ff */
[----:B------:R-:W-:-:S07]  /*7ec0*/  IMAD R2, R3, R18, RZ ;  /* 0x0000001203027224 */ /* 0x000fce00078e02ff */
.L_x_283:
[----:B------:R-:W-:Y:S05]  /*7ed0*/  BSYNC B1 ;  /* 0x0000000000017941 */ /* 0x000fea0003800000 */
.L_x_282:
[----:B------:R-:W2:Y:S01]  /*7ee0*/  LDL.LU R3, [R1+0x1f8] ;  /* 0x0001f80001037983 */ /* 0x000ea20000300800 */
[----:B------:R-:W-:Y:S01]  /*7ef0*/  BSSY B1, `(.L_x_284) ;  /* 0x0000008000017945 */ /* 0x000fe20003800000 */
[----:B------:R-:W-:Y:S02]  /*7f00*/  IMAD R21, R161, R21, R20 ;  /* 0x00000015a1157224 */ /* 0x000fe400078e0214 */
[----:B--2---:R-:W-:-:S05]  /*7f10*/  @!P1 IMAD R3, R3, R17, R2 ;  /* 0x0000001103039224 */ /* 0x004fca00078e0202 */
[----:B------:R0:W-:Y:S01]  /*7f20*/  @!P1 STG.E.U8 desc[UR36][R10.64+0xf8], R3 ;  /* 0x0000f8030a009986 */ /* 0x0001e2000c101124 */
[----:B------:R-:W-:Y:S05]  /*7f30*/  @P0 BRA `(.L_x_285) ;  /* 0x00000000000c0947 */ /* 0x000fea0003800000 */
[----:B------:R-:W0:Y:S02]  /*7f40*/  LDG.E.U8 R16, desc[UR36][R12.64+0xf9] ;  /* 0x0000f9240c107981 */ /* 0x000e24000c1e1100 */
[----:B0-----:R-:W-:-:S05]  /*7f50*/  PRMT R3, R16, 0x8880, RZ ;  /* 0x0000888010037816 */ /* 0x001fca00000000ff */
[----:B------:R-:W-:-:S07]  /*7f60*/  IMAD R2, R3, R18, RZ ;  /* 0x0000001203027224 */ /* 0x000fce00078e02ff */
.L_x_285:
[----:B------:R-:W-:Y:S05]  /*7f70*/  BSYNC B1 ;  /* 0x0000000000017941 */ /* 0x000fea0003800000 */
.L_x_284:
[----:B0-----:R-:W2:Y:S01]  /*7f80*/  LDL.LU R3, [R1+0x1fc] ;  /* 0x0001fc0001037983 */ /* 0x001ea20000300800 */
[----:B------:R-:W-:Y:S01]  /*7f90*/  BSSY B1, `(.L_x_286) ;  /* 0x0000009000017945 */ /* 0x000fe20003800000 */
[----:B------:R-:W-:Y:S01]  /*7fa0*/  IADD3.X R15, R23, R157, R21, P3, !PT ;  /* 0x0000009d170f7210 */ /* 0x000fe20001ffe415 */
[----:B------:R-:W-:Y:S02]  /*7fb0*/  IMAD.IADD R158, R21, 0x1, R159 ;  /* 0x00000001159e7824 */ /* 0x000fe400078e029f */
[----:B--2---:R-:W-:-:S05]  /*7fc0*/  @!P0 IMAD R3, R3, R17, R2 ;  /* 0x0000001103038224 */ /* 0x004fca00078e0202 */
[----:B------:R0:W-:Y:S01]  /*7fd0*/  @!P0 STG.E.U8 desc[UR36][R10.64+0xf9], R3 ;  /* 0x0000f9030a008986 */ /* 0x0001e2000c101124 */
[----:B------:R-:W-:Y:S05]  /*7fe0*/  @P6 BRA `(.L_x_287) ;  /* 0x00000000000c6947 */ /* 0x000fea0003800000 */
[----:B------:R-:W0:Y:S02]  /*7ff0*/  LDG.E.U8 R16, desc[UR36][R14.64] ;  /* 0x000000240e107981 */ /* 0x000e24000c1e1100 */
[----:B0-----:R-:W-:-:S05]  /*8000*/  PRMT R3, R16, 0x8880, RZ ;  /* 0x0000888010037816 */ /* 0x001fca00000000ff */
[----:B------:R-:W-:-:S07]  /*8010*/  IMAD R2, R3, R18, RZ ;  /* 0x0000001203027224 */ /* 0x000fce00078e02ff */
.L_x_287:
[----:B------:R-:W-:Y:S05]  /*8020*/  BSYNC B1 ;  /* 0x0000000000017941 */ /* 0x000fea0003800000 */
.L_x_286:
[----:B------:R-:W-:Y:S01]  /*8030*/  ISETP.LT.OR P3, PT, R0, 0x2, !P2 ;  /* 0x000000020000780c */ /* 0x000fe20005761670 */
[----:B0-----:R-:W-:Y:S01]  /*8040*/  @!P6 IMAD R3, R24, R17, R2 ;  /* 0x000000111803e224 */ /* 0x001fe200078e0202 */
[----:B------:R-:W-:Y:S01]  /*8050*/  ISETP.GE.AND P0, PT, R19, 0x89, PT ;  /* 0x000000891300780c */ /* 0x000fe20003f06270 */
[----:B------:R-:W-:Y:S01]  /*8060*/  BSSY B1, `(.L_x_288) ;  /* 0x000000b000017945 */ /* 0x000fe20003800000 */
[----:B------:R-:W-:Y:S02]  /*8070*/  IADD3.X R155, R153, R23, R158, P5, P4 ;  /* 0x00000017999b7210 */ /* 0x000fe40002fe849e */
[----:B------:R0:W-:Y:S01]  /*8080*/  @!P6 STG.E.U8 desc[UR36][R6.64], R3 ;  /* 0x000000030600e986 */ /* 0x0001e2000c101124 */
[C---:B------:R-:W-:Y:S02]  /*8090*/  ISETP.LT.OR P4, PT, R0.reuse, 0x1, !P0 ;  /* 0x000000010000780c */ /* 0x040fe40004781670 */
[C---:B------:R-:W-:Y:S02]  /*80a0*/  ISETP.LT.OR P5, PT, R0.reuse, 0x2, !P0 ;  /* 0x000000020000780c */ /* 0x040fe400047a1670 */
[----:B------:R-:W-:-:S02]  /*80b0*/  ISETP.LT.OR P6, PT, R0, 0x9, !P2 ;  /* 0x000000090000780c */ /* 0x000fc400057c1670 */
[----:B------:R-:W-:Y:S01]  /*80c0*/  ISETP.LT.OR P1, PT, R0, 0xa, !P2 ;  /* 0x0000000a0000780c */ /* 0x000fe20005721670 */
[----:B------:R-:W-:-:S12]  /*80d0*/  @P3 BRA `(.L_x_289) ;  /* 0x00000000000c3947 */ /* 0x000fd80003800000 */
[----:B------:R-:W0:Y:S02]  /*80e0*/  LDG.E.U8 R16, desc[UR36][R14.64+0x1] ;  /* 0x000001240e107981 */ /* 0x000e24000c1e1100 */
[----:B0-----:R-:W-:-:S05]  /*80f0*/  PRMT R3, R16, 0x8880, RZ ;  /* 0x0000888010037816 */ /* 0x001fca00000000ff */
[----:B------:R-:W-:-:S07]  /*8100*/  IMAD R2, R3, R18, RZ ;  /* 0x0000001203027224 */ /* 0x000fce00078e02ff */
.L_x_289:
[----:B------:R-:W-:Y:S05]  /*8110*/  BSYNC B1 ;  /* 0x0000000000017941 */ /* 0x000fea0003800000 */
.L_x_288:
[----:B------:R-:W-:Y:S01]  /*8120*/  @!P3 IMAD R25, R25, R17, R2 ;  /* 0x000000111919b224 */ /* 0x000fe200078e0202 */
[----:B------:R-:W-:Y:S04]  /*8130*/  BSSY B1, `(.L_x_290) ;  /* 0x0000006000017945 */ /* 0x000fe80003800000 */
[----:B------:R1:W-:Y:S01]  /*8140*/  @!P3 STG.E.U8 desc[UR36][R6.64+0x1], R25 ;  /* 0x000001190600b986 */ /* 0x0003e2000c101124 */
[----:B------:R-:W-:Y:S05]  /*8150*/  @P4 BRA `(.L_x_291) ;  /* 0x00000000000c4947 */ /* 0x000fea0003800000 */
[----:B------:R-:W0:Y:S02]  /*8160*/  LDG.E.U8 R16, desc[UR36][R154.64] ;  /* 0x000000249a107981 */ /* 0x000e24000c1e1100 */
[----:B0-----:R-:W-:-:S05]  /*8170*/  PRMT R3, R16, 0x8880, RZ ;  /* 0x0000888010037816 */ /* 0x001fca00000000ff */
[----:B------:R-:W-:-:S07]  /*8180*/  IMAD R2, R3, R18, RZ ;  /* 0x0000001203027224 */ /* 0x000fce00078e02ff */
.L_x_291:
[----:B------:R-:W-:Y:S05]  /*8190*/  BSYNC B1 ;  /* 0x0000000000017941 */ /* 0x000fea0003800000 */
.L_x_290:
[----:B0-----:R-:W-:Y:S01]  /*81a0*/  @!P4 IMAD R3, R26, R17, R2 ;  /* 0x000000111a03c224 */ /* 0x001fe200078e0202 */
[----:B------:R-:W-:Y:S04]  /*81b0*/  BSSY B1, `(.L_x_292) ;  /* 0x0000006000017945 */ /* 0x000fe80003800000 */
[----:B------:R0:W-:Y:S01]  /*81c0*/  @!P4 STG.E.U8 desc[UR36][R8.64], R3 ;  /* 0x000000030800c986 */ /* 0x0001e2000c101124 */
[----:B------:R-:W-:Y:S05]  /*81d0*/  @P5 BRA `(.L_x_293) ;  /* 0x00000000000c5947 */ /* 0x000fea0003800000 */
[----:B------:R-:W0:Y:S02]  /*81e0*/  LDG.E.U8 R16, desc[UR36][R154.64+0x1] ;  /* 0x000001249a107981 */ /* 0x000e24000c1e1100 */
[----:B0-----:R-:W-:-:S05]  /*81f0*/  PRMT R3, R16, 0x8880, RZ ;  /* 0x0000888010037816 */ /* 0x001fca00000000ff */
[----:B------:R-:W-:-:S07]  /*8200*/  IMAD R2, R3, R18, RZ ;  /* 0x0000001203027224 */ /* 0x000fce00078e02ff */
.L_x_293:
[----:B------:R-:W-:Y:S05]  /*8210*/  BSYNC B1 ;  /* 0x0000000000017941 */ /* 0x000fea0003800000 */
.L_x_292:
[----:B------:R-:W-:Y:S01]  /*8220*/  @!P5 IMAD R27, R27, R17, R2 ;  /* 0x000000111b1bd224 */ /* 0x000fe200078e0202 */
[----:B------:R-:W-:Y:S04]  /*8230*/  BSSY B1, `(.L_x_294) ;  /* 0x0000006000017945 */ /* 0x000fe80003800000 */
[----:B------:R2:W-:Y:S01]  /*8240*/  @!P5 STG.E.U8 desc[UR36][R8.64+0x1], R27 ;  /* 0x0000011b0800d986 */ /* 0x0005e2000c101124 */
[----:B------:R-:W-:Y:S05]  /*8250*/  @P6 BRA `(.L_x_295) ;  /* 0x00000000000c6947 */ /* 0x000fea0003800000 */
[----:B------:R-:W0:Y:S02]  /*8260*/  LDG.E.U8 R16, desc[UR36][R14.64+0x8] ;  /* 0x000008240e107981 */ /* 0x000e24000c1e1100 */
[----:B0-----:R-:W-:-:S05]  /*8270*/  PRMT R3, R16, 0x8880, RZ ;  /* 0x0000888010037816 */ /* 0x001fca00000000ff */
[----:B------:R-:W-:-:S07]  /*8280*/  IMAD R2, R3, R18, RZ ;  /* 0x0000001203027224 */ /* 0x000fce00078e02ff */
.L_x_295:
[----:B------:R-:W-:Y:S05]  /*8290*/  BSYNC B1 ;  /* 0x0000000000017941 */ /* 0x000fea0003800000 */
.L_x_294:
[----:B0-----:R-:W-:Y:S01]  /*82a0*/  @!P6 IMAD R3, R28, R17, R2 ;  /* 0x000000111c03e224 */ /* 0x001fe200078e0202 */
[----:B------:R-:W-:Y:S04]  /*82b0*/  BSSY B1, `(.L_x_296) ;  /* 0x0000006000017945 */ /* 0x000fe80003800000 */
[----:B------:R0:W-:Y:S01]  /*82c0*/  @!P6 STG.E.U8 desc[UR36][R6.64+0x8], R3 ;  /* 0x000008030600e986 */ /* 0x0001e2000c101124 */
[----:B------:R-:W-:Y:S05]  /*82d0*/  @P1 BRA `(.L_x_297) ;  /* 0x00000000000c1947 */ /* 0x000fea0003800000 */
[----:B------:R-:W0:Y:S02]  /*82e0*/  LDG.E.U8 R16, desc[UR36][R14.64+0x9] ;  /* 0x000009240e107981 */ /* 0x000e24000c1e1100 */
[----:B0-----:R-:W-:-:S05]  /*82f0*/  PRMT R3, R16, 0x8880, RZ ;  /* 0x0000888010037816 */ /* 0x001fca00000000ff */
[----:B------:R-:W-:-:S07]  /*8300*/  IMAD R2, R3, R18, RZ ;  /* 0x0000001203027224 */ /* 0x000fce00078e02ff */
.L_x_297:
[----:B------:R-:W-:Y:S05]  /*8310*/  BSYNC B1 ;  /* 0x0000000000017941 */ /* 0x000fea0003800000 */
.L_x_296:
[C---:B------:R-:W-:Y:S01]  /*8320*/  ISETP.LT.OR P4, PT, R0.reuse, 0x9, !P0 ;  /* 0x000000090000780c */ /* 0x040fe20004781670 */
[----:B------:R-:W-:Y:S01]  /*8330*/  @!P1 IMAD R29, R29, R17, R2 ;  /* 0x000000111d1d9224 */ /* 0x000fe200078e0202 */
[----:B------:R-:W-:Y:S01]  /*8340*/  BSSY B1, `(.L_x_298) ;  /* 0x000000a000017945 */ /* 0x000fe20003800000 */
[C---:B------:R-:W-:Y:S02]  /*8350*/  ISETP.LT.OR P3, PT, R0.reuse, 0xa, !P0 ;  /* 0x0000000a0000780c */ /* 0x040fe40004761670 */
[C---:B------:R-:W-:Y:S01]  /*8360*/  ISETP.LT.OR P5, PT, R0.reuse, 0x11, !P2 ;  /* 0x000000110000780c */ /* 0x040fe200057a1670 */
[----:B------:R3:W-:Y:S01]  /*8370*/  @!P1 STG.E.U8 desc[UR36][R6.64+0x9], R29 ;  /* 0x0000091d06009986 */ /* 0x0007e2000c101124 */
[C---:B------:R-:W-:Y:S02]  /*8380*/  ISETP.LT.OR P6, PT, R0.reuse, 0x12, !P2 ;  /* 0x000000120000780c */ /* 0x040fe400057c1670 */
[----:B------:R-:W-:-:S04]  /*8390*/  ISETP.LT.OR P1, PT, R0, 0x11, !P0 ;  /* 0x000000110000780c */ /* 0x000fc80004721670 */
[----:B------:R-:W-:Y:S09]  /*83a0*/  @P4 BRA `(.L_x_299) ;  /* 0x00000000000c4947 */ /* 0x000ff20003800000 */
[----:B------:R-:W0:Y:S02]  /*83b0*/  LDG.E.U8 R16, desc[UR36][R154.64+0x8] ;  /* 0x000008249a107981 */ /* 0x000e24000c1e1100 */
[----:B0-----:R-:W-:-:S05]  /*83c0*/  PRMT R3, R16, 0x8880, RZ ;  /* 0x0000888010037816 */ /* 0x001fca00000000ff */
[----:B------:R-:W-:-:S07]  /*83d0*/  IMAD R2, R3, R18, RZ ;  /* 0x0000001203027224 */ /* 0x000fce00078e02ff */
.L_x_299:
[----:B------:R-:W-:Y:S05]  /*83e0*/  BSYNC B1 ;  /* 0x0000000000017941 */ /* 0x000fea0003800000 */
.L_x_298:
[----:B0-----:R-:W-:Y:S01]  /*83f0*/  @!P4 IMAD R3, R30, R17, R2 ;  /* 0x000000111e03c224 */ /* 0x001fe200078e0202 */
[----:B------:R-:W-:Y:S04]  /*8400*/  BSSY B1, `(.L_x_300) ;  /* 0x0000006000017945 */ /* 0x000fe80003800000 */
[----:B------:R0:W-:Y:S01]  /*8410*/  @!P4 STG.E.U8 desc[UR36][R8.64+0x8], R3 ;  /* 0x000008030800c986 */ /* 0x0001e2000c101124 */
[----:B------:R-:W-:Y:S05]  /*8420*/  @P3 BRA `(.L_x_301) ;  /* 0x00000000000c3947 */ /* 0x000fea0003800000 */
[----:B------:R-:W0:Y:S02]  /*8430*/  LDG.E.U8 R16, desc[UR36][R154.64+0x9] ;  /* 0x000009249a107981 */ /* 0x000e24000c1e1100 */
[----:B0-----:R-:W-:-:S05]  /*8440*/  PRMT R3, R16, 0x8880, RZ ;  /* 0x0000888010037816 */ /* 0x001fca00000000ff */
[----:B------:R-:W-:-:S07]  /*8450*/  IMAD R2, R3, R18, RZ ;  /* 0x0000001203027224 */ /* 0x000fce00078e02ff */
.L_x_301:
[----:B------:R-:W-:Y:S05]  /*8460*/  BSYNC B1 ;  /* 0x0000000000017941 */ /* 0x000fea0003800000 */
.L_x_300:
[----:B------:R-:W-:Y:S01]  /*8470*/  @!P3 IMAD R31, R31, R17, R2 ;  /* 0x000000111f1fb224 */ /* 0x000fe200078e0202 */
[----:B------:R-:W-:Y:S04]  /*8480*/  BSSY B1, `(.L_x_302) ;  /* 0x0000006000017945 */ /* 0x000fe80003800000 */
[----:B------:R4:W-:Y:S01]  /*8490*/  @!P3 STG.E.U8 desc[UR36][R8.64+0x9], R31 ;  /* 0x0000091f0800b986 */ /* 0x0009e2000c101124 */
[----:B------:R-:W-:Y:S05]  /*84a0*/  @P5 BRA `(.L_x_303) ;  /* 0x00000000000c5947 */ /* 0x000fea0003800000 */
[----:B------:R-:W0:Y:S02]  /*84b0*/  LDG.E.U8 R16, desc[UR36][R14.64+0x10] ;  /* 0x000010240e107981 */ /* 0x000e24000c1e1100 */
[----:B0-----:R-:W-:-:S05]  /*84c0*/  PRMT R3, R16, 0x8880, RZ ;  /* 0x0000888010037816 */ /* 0x001fca00000000ff */
[----:B------:R-:W-:-:S07]  /*84d0*/  IMAD R2, R3, R18, RZ ;  /* 0x0000001203027224 */ /* 0x000fce00078e02ff */
.L_x_303:
[----:B------:R-:W-:Y:S05]  /*84e0*/  BSYNC B1 ;  /* 0x0000000000017941 */ /* 0x000fea0003800000 */
.L_x_302:
[----:B0-----:R-:W-:Y:S01]  /*84f0*/  @!P5 IMAD R3, R32, R17, R2 ;  /* 0x000000112003d224 */ /* 0x001fe200078e0202 */
[----:B------:R-:W-:Y:S04]  /*8500*/  BSSY B1, `(.L_x_304) ;  /* 0x0000006000017945 */ /* 0x000fe80003800000 */
[----:B------:R0:W-:Y:S01]  /*8510*/  @!P5 STG.E.U8 desc[UR36][R6.64+0x10], R3 ;  /* 0x000010030600d986 */ /* 0x0001e2000c101124 */
[----:B------:R-:W-:Y:S05]  /*8520*/  @P6 BRA `(.L_x_305) ;  /* 0x00000000000c6947 */ /* 0x000fea0003800000 */
[----:B------:R-:W0:Y:S02]  /*8530*/  LDG.E.U8 R16, desc[UR36][R14.64+0x11] ;  /* 0x000011240e107981 */ /* 0x000e24000c1e1100 */
[----:B0-----:R-:W-:-:S05]  /*8540*/  PRMT R3, R16, 0x8880, RZ ;  /* 0x0000888010037816 */ /* 0x001fca00000000ff */
[----:B------:R-:W-:-:S07]  /*8550*/  IMAD R2, R3, R18, RZ ;  /* 0x0000001203027224 */ /* 0x000fce00078e02ff */
.L_x_305:
[----:B------:R-:W-:Y:S05]  /*8560*/  BSYNC B1 ;  /* 0x0000000000017941 */ /* 0x000fea0003800000 */
.L_x_304:
[----:B------:R-:W-:Y:S01]  /*8570*/  @!P6 IMAD R33, R33, R17, R2 ;  /* 0x000000112121e224 */ /* 0x000fe200078e0202 */
[----:B------:R-:W-:Y:S04]  /*8580*/  BSSY B1, `(.L_x_306) ;  /* 0x0000006000017945 */ /* 0x000fe80003800000 */
[----:B------:R0:W-:Y:S01]  /*8590*/  @!P6 STG.E.U8 desc[UR36][R6.64+0x11], R33 ;  /* 0x000011210600e986 */ /* 0x0001e2000c101124 */
[----:B------:R-:W-:Y:S05]  /*85a0*/  @P1 BRA `(.L_x_307) ;  /* 0x00000000000c1947 */ /* 0x000fea0003800000 */
[----:B------:R-:W0:Y:S02]  /*85b0*/  LDG.E.U8 R16, desc[UR36][R154.64+0x10] ;  /* 0x000010249a107981 */ /* 0x000e24000c1e1100 */
[----:B0-----:R-:W-:-:S05]  /*85c0*/  PRMT R3, R16, 0x8880, RZ ;  /* 0x0000888010037816 */ /* 0x001fca00000000ff */
[----:B------:R-:W-:-:S07]  /*85d0*/  IMAD R2, R3, R18, RZ ;  /* 0x0000001203027224 */ /* 0x000fce00078e02ff */
.L_x_307:
[----:B------:R-:W-:Y:S05]  /*85e0*/  BSYNC B1 ;  /* 0x0000000000017941 */ /* 0x000fea0003800000 */
.L_x_306:
[----:B------:R-:W-:Y:S01]  /*85f0*/  ISETP.LT.OR P4, PT, R0, 0x12, !P0 ;  /* 0x000000120000780c */ /* 0x000fe20004781670 */
[----:B0-----:R-:W-:Y:S01]  /*8600*/  @!P1 IMAD R3, R34, R17, R2 ;  /* 0x0000001122039224 */ /* 0x001fe200078e0202 */
        /* <DEDUP_REMOVED lines=10> */
.L_x_309:
[----:B------:R-:W-:Y:S05]  /*86b0*/  BSYNC B1 ;  /* 0x0000000000017941 */ /* 0x000fea0003800000 */
.L_x_308:
[----:B------:R-:W-:Y:S01]  /*86c0*/  @!P4 IMAD R35, R35, R17, R2 ;  /* 0x000000112323c224 */ /* 0x000fe200078e0202 */
[----:B------:R-:W-:Y:S04]  /*86d0*/  BSSY B1, `(.L_x_310) ;  /* 0x0000006000017945 */ /* 0x000fe80003800000 */
[----:B------:R0:W-:Y:S01]  /*86e0*/  @!P4 STG.E.U8 desc[UR36][R8.64+0x11], R35 ;  /* 0x000011230800c986 */ /* 0x0001e2000c101124 */
[----:B------:R-:W-:Y:S05]  /*86f0*/  @P3 BRA `(.L_x_311) ;  /* 0x00000000000c3947 */ /* 0x000fea0003800000 */
[----:B------:R-:W0:Y:S02]  /*8700*/  LDG.E.U8 R16, desc[UR36][R14.64+0x18] ;  /* 0x000018240e107981 */ /* 0x000e24000c1e1100 */
[----:B0-----:R-:W-:-:S05]  /*8710*/  PRMT R3, R16, 0x8880, RZ ;  /* 0x0000888010037816 */ /* 0x001fca00000000ff */
[----:B------:R-:W-:-:S07]  /*8720*/  IMAD R2, R3, R18, RZ ;  /* 0x0000001203027224 */ /* 0x000fce00078e02ff */
.L_x_311:
[----:B------:R-:W-:Y:S05]  /*8730*/  BSYNC B1 ;  /* 0x0000000000017941 */ /* 0x000fea0003800000 */
.L_x_310:
[----:B0-----:R-:W-:Y:S01]  /*8740*/  @!P3 IMAD R3, R36, R17, R2 ;  /* 0x000000112403b224 */ /* 0x001fe200078e0202 */
[----:B------:R-:W-:Y:S04]  /*8750*/  BSSY B1, `(.L_x_312) ;  /* 0x0000006000017945 */ /* 0x000fe80003800000 */
[----:B------:R0:W-:Y:S01]  /*8760*/  @!P3 STG.E.U8 desc[UR36][R6.64+0x18], R3 ;  /* 0x000018030600b986 */ /* 0x0001e2000c101124 */
[----:B------:R-:W-:Y:S05]  /*8770*/  @P5 BRA `(.L_x_313) ;  /* 0x00000000000c5947 */ /* 0x000fea0003800000 */
[----:B------:R-:W0:Y:S02]  /*8780*/  LDG.E.U8 R16, desc[UR36][R14.64+0x19] ;  /* 0x000019240e107981 */ /* 0x000e24000c1e1100 */
[----:B0-----:R-:W-:-:S05]  /*8790*/  PRMT R3, R16, 0x8880, RZ ;  /* 0x0000888010037816 */ /* 0x001fca00000000ff */
[----:B------:R-:W-:-:S07]  /*87a0*/  IMAD R2, R3, R18, RZ ;  /* 0x0000001203027224 */ /* 0x000fce00078e02ff */
.L_x_313:
[----:B------:R-:W-:Y:S05]  /*87b0*/  BSYNC B1 ;  /* 0x0000000000017941 */ /* 0x000fea0003800000 */
.L_x_312:
[----:B------:R-:W-:Y:S01]  /*87c0*/  @!P5 IMAD R37, R37, R17, R2 ;  /* 0x000000112525d224 */ /* 0x000fe200078e0202 */
[----:B------:R-:W-:Y:S04]  /*87d0*/  BSSY B1, `(.L_x_314) ;  /* 0x0000006000017945 */ /* 0x000fe80003800000 */
[----:B------:R0:W-:Y:S01]  /*87e0*/  @!P5 STG.E.U8 desc[UR36][R6.64+0x19], R37 ;  /* 0x000019250600d986 */ /* 0x0001e2000c101124 */
[----:B------:R-:W-:Y:S05]  /*87f0*/  @P6 BRA `(.L_x_315) ;  /* 0x00000000000c6947 */ /* 0x000fea0003800000 */
[----:B------:R-:W0:Y:S02]  /*8800*/  LDG.E.U8 R16, desc[UR36][R154.64+0x18] ;  /* 0x000018249a107981 */ /* 0x000e24000c1e1100 */
[----:B0-----:R-:W-:-:S05]  /*8810*/  PRMT R3, R16, 0x8880, RZ ;  /* 0x0000888010037816 */ /* 0x001fca00000000ff */
[----:B------:R-:W-:-:S07]  /*8820*/  IMAD R2, R3, R18, RZ ;  /* 0x0000001203027224 */ /* 0x000fce00078e02ff */
.L_x_315:
[----:B------:R-:W-:Y:S05]  /*8830*/  BSYNC B1 ;  /* 0x0000000000017941 */ /* 0x000fea0003800000 */
.L_x_314:
[----:B0-----:R-:W-:Y:S01]  /*8840*/  @!P6 IMAD R3, R38, R17, R2 ;  /* 0x000000112603e224 */ /* 0x001fe200078e0202 */
[----:B------:R-:W-:Y:S04]  /*8850*/  BSSY B1, `(.L_x_316) ;  /* 0x0000006000017945 */ /* 0x000fe80003800000 */
[----:B------:R0:W-:Y:S01]  /*8860*/  @!P6 STG.E.U8 desc[UR36][R8.64+0x18], R3 ;  /* 0x000018030800e986 */ /* 0x0001e2000c101124 */
[----:B------:R-:W-:Y:S05]  /*8870*/  @P1 BRA `(.L_x_317) ;  /* 0x00000000000c1947 */ /* 0x000fea0003800000 */
[----:B------:R-:W0:Y:S02]  /*8880*/  LDG.E.U8 R16, desc[UR36][R154.64+0x19] ;  /* 0x000019249a107981 */ /* 0x000e24000c1e1100 */
[----:B0-----:R-:W-:-:S05]  /*8890*/  PRMT R3, R16, 0x8880, RZ ;  /* 0x0000888010037816 */ /* 0x001fca00000000ff */
[----:B------:R-:W-:-:S07]  /*88a0*/  IMAD R2, R3, R18, RZ ;  /* 0x0000001203027224 */ /* 0x000fce00078e02ff */
.L_x_317:
[----:B------:R-:W-:Y:S05]  /*88b0*/  BSYNC B1 ;  /* 0x0000000000017941 */ /* 0x000fea0003800000 */
.L_x_316:
        /* <DEDUP_REMOVED lines=12> */
.L_x_319:
[----:B------:R-:W-:Y:S05]  /*8980*/  BSYNC B1 ;  /* 0x0000000000017941 */ /* 0x000fea0003800000 */
.L_x_318:
[----:B0-----:R-:W-:Y:S01]  /*8990*/  @!P4 IMAD R3, R40, R17, R2 ;  /* 0x000000112803c224 */ /* 0x001fe200078e0202 */
[----:B------:R-:W-:Y:S04]  /*89a0*/  BSSY B1, `(.L_x_320) ;  /* 0x0000006000017945 */ /* 0x000fe80003800000 */
[----:B------:R0:W-:Y:S01]  /*89b0*/  @!P4 STG.E.U8 desc[UR36][R6.64+0x20], R3 ;  /* 0x000020030600c986 */ /* 0x0001e2000c101124 */
[----:B------:R-:W-:Y:S05]  /*89c0*/  @P3 BRA `(.L_x_321) ;  /* 0x00000000000c3947 */ /* 0x000fea0003800000 */
[----:B------:R-:W0:Y:S02]  /*89d0*/  LDG.E.U8 R16, desc[UR36][R14.64+0x21] ;  /* 0x000021240e107981 */ /* 0x000e24000c1e1100 */
[----:B0-----:R-:W-:-:S05]  /*89e0*/  PRMT R3, R16, 0x8880, RZ ;  /* 0x0000888010037816 */ /* 0x001fca00000000ff */
[----:B------:R-:W-:-:S07]  /*89f0*/  IMAD R2, R3, R18, RZ ;  /* 0x0000001203027224 */ /* 0x000fce00078e02ff */
.L_x_321:
[----:B------:R-:W-:Y:S05]  /*8a00*/  BSYNC B1 ;  /* 0x0000000000017941 */ /* 0x000fea0003800000 */
.L_x_320:
[----:B------:R-:W-:Y:S01]  /*8a10*/  @!P3 IMAD R41, R41, R17, R2 ;  /* 0x000000112929b224 */ /* 0x000fe200078e0202 */
[----:B------:R-:W-:Y:S04]  /*8a20*/  BSSY B1, `(.L_x_322) ;  /* 0x0000006000017945 */ /* 0x000fe80003800000 */
[----:B------:R0:W-:Y:S01]  /*8a30*/  @!P3 STG.E.U8 desc[UR36][R6.64+0x21], R41 ;  /* 0x000021290600b986 */ /* 0x0001e2000c101124 */
[----:B------:R-:W-:Y:S05]  /*8a40*/  @P5 BRA `(.L_x_323) ;  /* 0x00000000000c5947 */ /* 0x000fea0003800000 */
[----:B------:R-:W0:Y:S02]  /*8a50*/  LDG.E.U8 R16, desc[UR36][R154.64+0x20] ;  /* 0x000020249a107981 */ /* 0x000e24000c1e1100 */
[----:B0-----:R-:W-:-:S05]  /*8a60*/  PRMT R3, R16, 0x8880, RZ ;  /* 0x0000888010037816 */ /* 0x001fca00000000ff */
[----:B------:R-:W-:-:S07]  /*8a70*/  IMAD R2, R3, R18, RZ ;  /* 0x0000001203027224 */ /* 0x000fce00078e02ff */
.L_x_323:
[----:B------:R-:W-:Y:S05]  /*8a80*/  BSYNC B1 ;  /* 0x0000000000017941 */ /* 0x000fea0003800000 */
.L_x_322:
[----:B0-----:R-:W-:Y:S01]  /*8a90*/  @!P5 IMAD R3, R42, R17, R2 ;  /* 0x000000112a03d224 */ /* 0x001fe200078e0202 */
[----:B------:R-:W-:Y:S04]  /*8aa0*/  BSSY B1, `(.L_x_324) ;  /* 0x0000006000017945 */ /* 0x000fe80003800000 */
[----:B------:R0:W-:Y:S01]  /*8ab0*/  @!P5 STG.E.U8 desc[UR36][R8.64+0x20], R3 ;  /* 0x000020030800d986 */ /* 0x0001e2000c101124 */
[----:B------:R-:W-:Y:S05]  /*8ac0*/  @P6 BRA `(.L_x_325) ;  /* 0x00000000000c6947 */ /* 0x000fea0003800000 */
[----:B------:R-:W0:Y:S02]  /*8ad0*/  LDG.E.U8 R16, desc[UR36][R154.64+0x21] ;  /* 0x000021249a107981 */ /* 0x000e24000c1e1100 */
[----:B0-----:R-:W-:-:S05]  /*8ae0*/  PRMT R3, R16, 0x8880, RZ ;  /* 0x0000888010037816 */ /* 0x001fca00000000ff */
[----:B------:R-:W-:-:S07]  /*8af0*/  IMAD R2, R3, R18, RZ ;  /* 0x0000001203027224 */ /* 0x000fce00078e02ff */
.L_x_325:
[----:B------:R-:W-:Y:S05]  /*8b00*/  BSYNC B1 ;  /* 0x0000000000017941 */ /* 0x000fea0003800000 */
.L_x_324:
[----:B------:R-:W-:Y:S01]  /*8b10*/  @!P6 IMAD R43, R43, R17, R2 ;  /* 0x000000112b2be224 */ /* 0x000fe200078e0202 */
[----:B------:R-:W-:Y:S04]  /*8b20*/  BSSY B1, `(.L_x_326) ;  /* 0x0000006000017945 */ /* 0x000fe80003800000 */
[----:B------:R0:W-:Y:S01]  /*8b30*/  @!P6 STG.E.U8 desc[UR36][R8.64+0x21], R43 ;  /* 0x0000212b0800e986 */ /* 0x0001e2000c101124 */
[----:B------:R-:W-:Y:S05]  /*8b40*/  @P1 BRA `(.L_x_327) ;  /* 0x00000000000c1947 */ /* 0x000fea0003800000 */
[----:B------:R-:W0:Y:S02]  /*8b50*/  LDG.E.U8 R16, desc[UR36][R14.64+0x28] ;  /* 0x000028240e107981 */ /* 0x000e24000c1e1100 */
[----:B0-----:R-:W-:-:S05]  /*8b60*/  PRMT R3, R16, 0x8880, RZ ;  /* 0x0000888010037816 */ /* 0x001fca00000000ff */
[----:B------:R-:W-:-:S07]  /*8b70*/  IMAD R2, R3, R18, RZ ;  /* 0x0000001203027224 */ /* 0x000fce00078e02ff */
.L_x_327:
[----:B------:R-:W-:Y:S05]  /*8b80*/  BSYNC B1 ;  /* 0x0000000000017941 */ /* 0x000fea0003800000 */
.L_x_326:
        /* <DEDUP_REMOVED lines=12> */
.L_x_329:
[----:B------:R-:W-:Y:S05]  /*8c50*/  BSYNC B1 ;  /* 0x0000000000017941 */ /* 0x000fea0003800000 */
.L_x_328:
[----:B------:R-:W-:Y:S01]  /*8c60*/  @!P4 IMAD R45, R45, R17, R2 ;  /* 0x000000112d2dc224 */ /* 0x000fe200078e0202 */
[----:B------:R-:W-:Y:S04]  /*8c70*/  BSSY B1, `(.L_x_330) ;  /* 0x0000006000017945 */ /* 0x000fe80003800000 */
[----:B------:R0:W-:Y:S01]  /*8c80*/  @!P4 STG.E.U8 desc[UR36][R6.64+0x29], R45 ;  /* 0x0000292d0600c986 */ /* 0x0001e2000c101124 */
[----:B------:R-:W-:Y:S05]  /*8c90*/  @P3 BRA `(.L_x_331) ;  /* 0x00000000000c3947 */ /* 0x000fea0003800000 */
[----:B------:R-:W0:Y:S02]  /*8ca0*/  LDG.E.U8 R16, desc[UR36][R154.64+0x28] ;  /* 0x000028249a107981 */ /* 0x000e24000c1e1100 */
[----:B0-----:R-:W-:-:S05]  /*8cb0*/  PRMT R3, R16, 0x8880, RZ ;  /* 0x0000888010037816 */ /* 0x001fca00000000ff */
[----:B------:R-:W-:-:S07]  /*8cc0*/  IMAD R2, R3, R18, RZ ;  /* 0x0000001203027224 */ /* 0x000fce00078e02ff */
.L_x_331:
[----:B------:R-:W-:Y:S05]  /*8cd0*/  BSYNC B1 ;  /* 0x0000000000017941 */ /* 0x000fea0003800000 */
.L_x_330:
[----:B0-----:R-:W-:Y:S01]  /*8ce0*/  @!P3 IMAD R3, R46, R17, R2 ;  /* 0x000000112e03b224 */ /* 0x001fe200078e0202 */
[----:B------:R-:W-:Y:S04]  /*8cf0*/  BSSY B1, `(.L_x_332) ;  /* 0x0000006000017945 */ /* 0x000fe80003800000 */
[----:B------:R0:W-:Y:S01]  /*8d00*/  @!P3 STG.E.U8 desc[UR36][R8.64+0x28], R3 ;  /* 0x000028030800b986 */ /* 0x0001e2000c101124 */
[----:B------:R-:W-:Y:S05]  /*8d10*/  @P5 BRA `(.L_x_333) ;  /* 0x00000000000c5947 */ /* 0x000fea0003800000 */
[----:B------:R-:W0:Y:S02]  /*8d20*/  LDG.E.U8 R16, desc[UR36][R154.64+0x29] ;  /* 0x000029249a107981 */ /* 0x000e24000c1e1100 */
[----:B0-----:R-:W-:-:S05]  /*8d30*/  PRMT R3, R16, 0x8880, RZ ;  /* 0x0000888010037816 */ /* 0x001fca00000000ff */
[----:B------:R-:W-:-:S07]  /*8d40*/  IMAD R2, R3, R18, RZ ;  /* 0x0000001203027224 */ /* 0x000fce00078e02ff */
.L_x_333:
[----:B------:R-:W-:Y:S05]  /*8d50*/  BSYNC B1 ;  /* 0x0000000000017941 */ /* 0x000fea0003800000 */
.L_x_332:
[----:B------:R-:W-:Y:S01]  /*8d60*/  @!P5 IMAD R47, R47, R17, R2 ;  /* 0x000000112f2fd224 */ /* 0x000fe200078e0202 */
[----:B------:R-:W-:Y:S04]  /*8d70*/  BSSY B1, `(.L_x_334) ;  /* 0x0000006000017945 */ /* 0x000fe80003800000 */
[----:B------:R0:W-:Y:S01]  /*8d80*/  @!P5 STG.E.U8 desc[UR36][R8.64+0x29], R47 ;  /* 0x0000292f0800d986 */ /* 0x0001e2000c101124 */
[----:B------:R-:W-:Y:S05]  /*8d90*/  @P6 BRA `(.L_x_335) ;  /* 0x00000000000c6947 */ /* 0x000fea0003800000 */
[----:B------:R-:W0:Y:S02]  /*8da0*/  LDG.E.U8 R16, desc[UR36][R14.64+0x30] ;  /* 0x000030240e107981 */ /* 0x000e24000c1e1100 */
[----:B0-----:R-:W-:-:S05]  /*8db0*/  PRMT R3, R16, 0x8880, RZ ;  /* 0x0000888010037816 */ /* 0x001fca00000000ff */
[----:B------:R-:W-:-:S07]  /*8dc0*/  IMAD R2, R3, R18, RZ ;  /* 0x0000001203027224 */ /* 0x000fce00078e02ff */
.L_x_335:
[----:B------:R-:W-:Y:S05]  /*8dd0*/  BSYNC B1 ;  /* 0x0000000000017941 */ /* 0x000fea0003800000 */
.L_x_334:
[----:B0-----:R-:W-:Y:S01]  /*8de0*/  @!P6 IMAD R3, R48, R17, R2 ;  /* 0x000000113003e224 */ /* 0x001fe200078e0202 */
[----:B------:R-:W-:Y:S04]  /*8df0*/  BSSY B1, `(.L_x_336) ;  /* 0x0000006000017945 */ /* 0x000fe80003800000 */
[----:B------:R0:W-:Y:S01]  /*8e00*/  @!P6 STG.E.U8 desc[UR36][R6.64+0x30], R3 ;  /* 0x000030030600e986 */ /* 0x0001e2000c101124 */
[----:B------:R-:W-:Y:S05]  /*8e10*/  @P1 BRA `(.L_x_337) ;  /* 0x00000000000c1947 */ /* 0x000fea0003800000 */
[----:B------:R-:W0:Y:S02]  /*8e20*/  LDG.E.U8 R16, desc[UR36][R14.64+0x31] ;  /* 0x000031240e107981 */ /* 0x000e24000c1e1100 */
[----:B0-----:R-:W-:-:S05]  /*8e30*/  PRMT R3, R16, 0x8880, RZ ;  /* 0x0000888010037816 */ /* 0x001fca00000000ff */
[----:B------:R-:W-:-:S07]  /*8e40*/  IMAD R2, R3, R18, RZ ;  /* 0x0000001203027224 */ /* 0x000fce00078e02ff */
.L_x_337:
[----:B------:R-:W-:Y:S05]  /*8e50*/  BSYNC B1 ;  /* 0x0000000000017941 */ /* 0x000fea0003800000 */
.L_x_336:
        /* <DEDUP_REMOVED lines=12> */
.L_x_339:
[----:B------:R-:W-:Y:S05]  /*8f20*/  BSYNC B1 ;  /* 0x0000000000017941 */ /* 0x000fea0003800000 */
.L_x_338:
[----:B0-----:R-:W-:Y:S01]  /*8f30*/  @!P4 IMAD R3, R50, R17, R2 ;  /* 0x000000113203c224 */ /* 0x001fe200078e0202 */
[----:B------:R-:W-:Y:S04]  /*8f40*/  BSSY B1, `(.L_x_340) ;  /* 0x0000006000017945 */ /* 0x000fe80003800000 */
[----:B------:R0:W-:Y:S01]  /*8f50*/  @!P4 STG.E.U8 desc[UR36][R8.64+0x30], R3 ;  /* 0x000030030800c986 */ /* 0x0001e2000c101124 */
[----:B------:R-:W-:Y:S05]  /*8f60*/  @P3 BRA `(.L_x_341) ;  /* 0x00000000000c3947 */ /* 0x000fea0003800000 */
[----:B------:R-:W0:Y:S02]  /*8f70*/  LDG.E.U8 R16, desc[UR36][R154.64+0x31] ;  /* 0x000031249a107981 */ /* 0x000e24000c1e1100 */
[----:B0-----:R-:W-:-:S05]  /*8f80*/  PRMT R3, R16, 0x8880, RZ ;  /* 0x0000888010037816 */ /* 0x001fca00000000ff */
[----:B------:R-:W-:-:S07]  /*8f90*/  IMAD R2, R3, R18, RZ ;  /* 0x0000001203027224 */ /* 0x000fce00078e02ff */
.L_x_341:
[----:B------:R-:W-:Y:S05]  /*8fa0*/  BSYNC B1 ;  /* 0x0000000000017941 */ /* 0x000fea0003800000 */
.L_x_340:
[----:B------:R-:W-:Y:S01]  /*8fb0*/  @!P3 IMAD R51, R51, R17, R2 ;  /* 0x000000113333b224 */ /* 0x000fe200078e0202 */
[----:B------:R-:W-:Y:S04]  /*8fc0*/  BSSY B1, `(.L_x_342) ;  /* 0x0000006000017945 */ /* 0x000fe80003800000 */
[----:B------:R0:W-:Y:S01]  /*8fd0*/  @!P3 STG.E.U8 desc[UR36][R8.64+0x31], R51 ;  /* 0x000031330800b986 */ /* 0x0001e2000c101124 */
[----:B------:R-:W-:Y:S05]  /*8fe0*/  @P5 BRA `(.L_x_343) ;  /* 0x00000000000c5947 */ /* 0x000fea0003800000 */
[----:B------:R-:W0:Y:S02]  /*8ff0*/  LDG.E.U8 R16, desc[UR36][R14.64+0x38] ;  /* 0x000038240e107981 */ /* 0x000e24000c1e1100 */
[----:B0-----:R-:W-:-:S05]  /*9000*/  PRMT R3, R16, 0x8880, RZ ;  /* 0x0000888010037816 */ /* 0x001fca00000000ff */
[----:B------:R-:W-:-:S07]  /*9010*/  IMAD R2, R3, R18, RZ ;  /* 0x0000001203027224 */ /* 0x000fce00078e02ff */
.L_x_343:
[----:B------:R-:W-:Y:S05]  /*9020*/  BSYNC B1 ;  /* 0x0000000000017941 */ /* 0x000fea0003800000 */
.L_x_342:
[----:B0-----:R-:W-:Y:S01]  /*9030*/  @!P5 IMAD R3, R52, R17, R2 ;  /* 0x000000113403d224 */ /* 0x001fe200078e0202 */
[----:B------:R-:W-:Y:S04]  /*9040*/  BSSY B1, `(.L_x_344) ;  /* 0x0000006000017945 */ /* 0x000fe80003800000 */
[----:B------:R0:W-:Y:S01]  /*9050*/  @!P5 STG.E.U8 desc[UR36][R6.64+0x38], R3 ;  /* 0x000038030600d986 */ /* 0x0001e2000c101124 */
[----:B------:R-:W-:Y:S05]  /*9060*/  @P6 BRA `(.L_x_345) ;  /* 0x00000000000c6947 */ /* 0x000fea0003800000 */
[----:B------:R-:W0:Y:S02]  /*9070*/  LDG.E.U8 R16, desc[UR36][R14.64+0x39] ;  /* 0x000039240e107981 */ /* 0x000e24000c1e1100 */
[----:B0-----:R-:W-:-:S05]  /*9080*/  PRMT R3, R16, 0x8880, RZ ;  /* 0x0000888010037816 */ /* 0x001fca00000000ff */
[----:B------:R-:W-:-:S07]  /*9090*/  IMAD R2, R3, R18, RZ ;  /* 0x0000001203027224 */ /* 0x000fce00078e02ff */
.L_x_345:
[----:B------:R-:W-:Y:S05]  /*90a0*/  BSYNC B1 ;  /* 0x0000000000017941 */ /* 0x000fea0003800000 */
.L_x_344:
[----:B------:R-:W-:Y:S01]  /*90b0*/  @!P6 IMAD R53, R53, R17, R2 ;  /* 0x000000113535e224 */ /* 0x000fe200078e0202 */
[----:B------:R-:W-:Y:S04]  /*90c0*/  BSSY B1, `(.L_x_346) ;  /* 0x0000006000017945 */ /* 0x000fe80003800000 */
[----:B------:R0:W-:Y:S01]  /*90d0*/  @!P6 STG.E.U8 desc[UR36][R6.64+0x39], R53 ;  /* 0x000039350600e986 */ /* 0x0001e2000c101124 */
[----:B------:R-:W-:Y:S05]  /*90e0*/  @P1 BRA `(.L_x_347) ;  /* 0x00000000000c1947 */ /* 0x000fea0003800000 */
[----:B------:R-:W0:Y:S02]  /*90f0*/  LDG.E.U8 R16, desc[UR36][R154.64+0x38] ;  /* 0x000038249a107981 */ /* 0x000e24000c1e1100 */
[----:B0-----:R-:W-:-:S05]  /*9100*/  PRMT R3, R16, 0x8880, RZ ;  /* 0x0000888010037816 */ /* 0x001fca00000000ff */
[----:B------:R-:W-:-:S07]  /*9110*/  IMAD R2, R3, R18, RZ ;  /* 0x0000001203027224 */ /* 0x000fce00078e02ff */
.L_x_347:
[----:B------:R-:W-:Y:S05]  /*9120*/  BSYNC B1 ;  /* 0x0000000000017941 */ /* 0x000fea0003800000 */
.L_x_346:
        /* <DEDUP_REMOVED lines=12> */
.L_x_349:
[----:B------:R-:W-:Y:S05]  /*91f0*/  BSYNC B1 ;  /* 0x0000000000017941 */ /* 0x000fea0003800000 */
.L_x_348:
[----:B------:R-:W-:Y:S01]  /*9200*/  @!P4 IMAD R55, R55, R17, R2 ;  /* 0x000000113737c224 */ /* 0x000fe200078e0202 */
[----:B------:R-:W-:Y:S04]  /*9210*/  BSSY B1, `(.L_x_350) ;  /* 0x0000006000017945 */ /* 0x000fe80003800000 */
[----:B------:R0:W-:Y:S01]  /*9220*/  @!P4 STG.E.U8 desc[UR36][R8.64+0x39], R55 ;  /* 0x000039370800c986 */ /* 0x0001e2000c101124 */
[----:B------:R-:W-:Y:S05]  /*9230*/  @P3 BRA `(.L_x_351) ;  /* 0x00000000000c3947 */ /* 0x000fea0003800000 */
[----:B------:R-:W0:Y:S02]  /*9240*/  LDG.E.U8 R16, desc[UR36][R14.64+0x40] ;  /* 0x000040240e107981 */ /* 0x000e24000c1e1100 */
[----:B0-----:R-:W-:-:S05]  /*9250*/  PRMT R3, R16, 0x8880, RZ ;  /* 0x0000888010037816 */ /* 0x001fca00000000ff */
[----:B------:R-:W-:-:S07]  /*9260*/  IMAD R2, R3, R18, RZ ;  /* 0x0000001203027224 */ /* 0x000fce00078e02ff */
.L_x_351:
[----:B------:R-:W-:Y:S05]  /*9270*/  BSYNC B1 ;  /* 0x0000000000017941 */ /* 0x000fea0003800000 */
.L_x_350:
[----:B0-----:R-:W-:Y:S01]  /*9280*/  @!P3 IMAD R3, R56, R17, R2 ;  /* 0x000000113803b224 */ /* 0x001fe200078e0202 */
[----:B------:R-:W-:Y:S04]  /*9290*/  BSSY B1, `(.L_x_352) ;  /* 0x0000006000017945 */ /* 0x000fe80003800000 */
[----:B------:R0:W-:Y:S01]  /*92a0*/  @!P3 STG.E.U8 desc[UR36][R6.64+0x40], R3 ;  /* 0x000040030600b986 */ /* 0x0001e2000c101124 */
[----:B------:R-:W-:Y:S05]  /*92b0*/  @P5 BRA `(.L_x_353) ;  /* 0x00000000000c5947 */ /* 0x000fea0003800000 */
[----:B------:R-:W0:Y:S02]  /*92c0*/  LDG.E.U8 R16, desc[UR36][R14.64+0x41] ;  /* 0x000041240e107981 */ /* 0x000e24000c1e1100 */
[----:B0-----:R-:W-:-:S05]  /*92d0*/  PRMT R3, R16, 0x8880, RZ ;  /* 0x0000888010037816 */ /* 0x001fca00000000ff */
[----:B------:R-:W-:-:S07]  /*92e0*/  IMAD R2, R3, R18, RZ ;  /* 0x0000001203027224 */ /* 0x000fce00078e02ff */
.L_x_353:
[----:B------:R-:W-:Y:S05]  /*92f0*/  BSYNC B1 ;  /* 0x0000000000017941 */ /* 0x000fea0003800000 */
.L_x_352:
[----:B------:R-:W-:Y:S01]  /*9300*/  @!P5 IMAD R57, R57, R17, R2 ;  /* 0x000000113939d224 */ /* 0x000fe200078e0202 */
[----:B------:R-:W-:Y:S04]  /*9310*/  BSSY B1, `(.L_x_354) ;  /* 0x0000006000017945 */ /* 0x000fe80003800000 */
[----:B------:R0:W-:Y:S01]  /*9320*/  @!P5 STG.E.U8 desc[UR36][R6.64+0x41], R57 ;  /* 0x000041390600d986 */ /* 0x0001e2000c101124 */
[----:B------:R-:W-:Y:S05]  /*9330*/  @P6 BRA `(.L_x_355) ;  /* 0x00000000000c6947 */ /* 0x000fea0003800000 */
[----:B------:R-:W0:Y:S02]  /*9340*/  LDG.E.U8 R16, desc[UR36][R154.64+0x40] ;  /* 0x000040249a107981 */ /* 0x000e24000c1e1100 */
[----:B0-----:R-:W-:-:S05]  /*9350*/  PRMT R3, R16, 0x8880, RZ ;  /* 0x0000888010037816 */ /* 0x001fca00000000ff */
[----:B------:R-:W-:-:S07]  /*9360*/  IMAD R2, R3, R18, RZ ;  /* 0x0000001203027224 */ /* 0x000fce00078e02ff */
.L_x_355:
[----:B------:R-:W-:Y:S05]  /*9370*/  BSYNC B1 ;  /* 0x0000000000017941 */ /* 0x000fea0003800000 */
.L_x_354:
[----:B0-----:R-:W-:Y:S01]  /*9380*/  @!P6 IMAD R3, R58, R17, R2 ;  /* 0x000000113a03e224 */ /* 0x001fe200078e0202 */
[----:B------:R-:W-:Y:S04]  /*9390*/  BSSY B1, `(.L_x_356) ;  /* 0x0000006000017945 */ /* 0x000fe80003800000 */
[----:B------:R0:W-:Y:S01]  /*93a0*/  @!P6 STG.E.U8 desc[UR36][R8.64+0x40], R3 ;  /* 0x000040030800e986 */ /* 0x0001e2000c101124 */
[----:B------:R-:W-:Y:S05]  /*93b0*/  @P1 BRA `(.L_x_357) ;  /* 0x00000000000c1947 */ /* 0x000fea0003800000 */
[----:B------:R-:W0:Y:S02]  /*93c0*/  LDG.E.U8 R16, desc[UR36][R154.64+0x41] ;  /* 0x000041249a107981 */ /* 0x000e24000c1e1100 */
[----:B0-----:R-:W-:-:S05]  /*93d0*/  PRMT R3, R16, 0x8880, RZ ;  /* 0x0000888010037816 */ /* 0x001fca00000000ff */
[----:B------:R-:W-:-:S07]  /*93e0*/  IMAD R2, R3, R18, RZ ;  /* 0x0000001203027224 */ /* 0x000fce00078e02ff */
.L_x_357:
[----:B------:R-:W-:Y:S05]  /*93f0*/  BSYNC B1 ;  /* 0x0000000000017941 */ /* 0x000fea0003800000 */
.L_x_356:
        /* <DEDUP_REMOVED lines=12> */
.L_x_359:
[----:B------:R-:W-:Y:S05]  /*94c0*/  BSYNC B1 ;  /* 0x0000000000017941 */ /* 0x000fea0003800000 */
.L_x_358:
[----:B0-----:R-:W-:Y:S01]  /*94d0*/  @!P4 IMAD R3, R60, R17, R2 ;  /* 0x000000113c03c224 */ /* 0x001fe200078e0202 */
[----:B------:R-:W-:Y:S04]  /*94e0*/  BSSY B1, `(.L_x_360) ;  /* 0x0000006000017945 */ /* 0x000fe80003800000 */
[----:B------:R0:W-:Y:S01]  /*94f0*/  @!P4 STG.E.U8 desc[UR36][R6.64+0x48], R3 ;  /* 0x000048030600c986 */ /* 0x0001e2000c101124 */
[----:B------:R-:W-:Y:S05]  /*9500*/  @P3 BRA `(.L_x_361) ;  /* 0x00000000000c3947 */ /* 0x000fea0003800000 */
[----:B------:R-:W0:Y:S02]  /*9510*/  LDG.E.U8 R16, desc[UR36][R14.64+0x49] ;  /* 0x000049240e107981 */ /* 0x000e24000c1e1100 */
[----:B0-----:R-:W-:-:S05]  /*9520*/  PRMT R3, R16, 0x8880, RZ ;  /* 0x0000888010037816 */ /* 0x001fca00000000ff */
[----:B------:R-:W-:-:S07]  /*9530*/  IMAD R2, R3, R18, RZ ;  /* 0x0000001203027224 */ /* 0x000fce00078e02ff */
.L_x_361:
[----:B------:R-:W-:Y:S05]  /*9540*/  BSYNC B1 ;  /* 0x0000000000017941 */ /* 0x000fea0003800000 */
.L_x_360:
[----:B------:R-:W-:Y:S01]  /*9550*/  @!P3 IMAD R61, R61, R17, R2 ;  /* 0x000000113d3db224 */ /* 0x000fe200078e0202 */
[----:B------:R-:W-:Y:S04]  /*9560*/  BSSY B1, `(.L_x_362) ;  /* 0x0000006000017945 */ /* 0x000fe80003800000 */
[----:B------:R0:W-:Y:S01]  /*9570*/  @!P3 STG.E.U8 desc[UR36][R6.64+0x49], R61 ;  /* 0x0000493d0600b986 */ /* 0x0001e2000c101124 */
[----:B------:R-:W-:Y:S05]  /*9580*/  @P5 BRA `(.L_x_363) ;  /* 0x00000000000c5947 */ /* 0x000fea0003800000 */
[----:B------:R-:W0:Y:S02]  /*9590*/  LDG.E.U8 R16, desc[UR36][R154.64+0x48] ;  /* 0x000048249a107981 */ /* 0x000e24000c1e1100 */
[----:B0-----:R-:W-:-:S05]  /*95a0*/  PRMT R3, R16, 0x8880, RZ ;  /* 0x0000888010037816 */ /* 0x001fca00000000ff */
[----:B------:R-:W-:-:S07]  /*95b0*/  IMAD R2, R3, R18, RZ ;  /* 0x0000001203027224 */ /* 0x000fce00078e02ff */
.L_x_363:
[----:B------:R-:W-:Y:S05]  /*95c0*/  BSYNC B1 ;  /* 0x0000000000017941 */ /* 0x000fea0003800000 */
.L_x_362:
[----:B0-----:R-:W-:Y:S01]  /*95d0*/  @!P5 IMAD R3, R62, R17, R2 ;  /* 0x000000113e03d224 */ /* 0x001fe200078e0202 */
[----:B------:R-:W-:Y:S04]  /*95e0*/  BSSY B1, `(.L_x_364) ;  /* 0x0000006000017945 */ /* 0x000fe80003800000 */
[----:B------:R0:W-:Y:S01]  /*95f0*/  @!P5 STG.E.U8 desc[UR36][R8.64+0x48], R3 ;  /* 0x000048030800d986 */ /* 0x0001e2000c101124 */
[----:B------:R-:W-:Y:S05]  /*9600*/  @P6 BRA `(.L_x_365) ;  /* 0x00000000000c6947 */ /* 0x000fea0003800000 */
[----:B------:R-:W0:Y:S02]  /*9610*/  LDG.E.U8 R16, desc[UR36][R154.64+0x49] ;  /* 0x000049249a107981 */ /* 0x000e24000c1e1100 */
[----:B0-----:R-:W-:-:S05]  /*9620*/  PRMT R3, R16, 0x8880, RZ ;  /* 0x0000888010037816 */ /* 0x001fca00000000ff */
[----:B------:R-:W-:-:S07]  /*9630*/  IMAD R2, R3, R18, RZ ;  /* 0x0000001203027224 */ /* 0x000fce00078e02ff */
.L_x_365:
[----:B------:R-:W-:Y:S05]  /*9640*/  BSYNC B1 ;  /* 0x0000000000017941 */ /* 0x000fea0003800000 */
.L_x_364:
[----:B------:R-:W-:Y:S01]  /*9650*/  @!P6 IMAD R63, R63, R17, R2 ;  /* 0x000000113f3fe224 */ /* 0x000fe200078e0202 */
[----:B------:R-:W-:Y:S04]  /*9660*/  BSSY B1, `(.L_x_366) ;  /* 0x0000006000017945 */ /* 0x000fe80003800000 */
[----:B------:R0:W-:Y:S01]  /*9670*/  @!P6 STG.E.U8 desc[UR36][R8.64+0x49], R63 ;  /* 0x0000493f0800e986 */ /* 0x0001e2000c101124 */
[----:B------:R-:W-:Y:S05]  /*9680*/  @P1 BRA `(.L_x_367) ;  /* 0x00000000000c1947 */ /* 0x000fea0003800000 */
[----:B------:R-:W0:Y:S02]  /*9690*/  LDG.E.U8 R16, desc[UR36][R14.64+0x50] ;  /* 0x000050240e107981 */ /* 0x000e24000c1e1100 */
[----:B0-----:R-:W-:-:S05]  /*96a0*/  PRMT R3, R16, 0x8880, RZ ;  /* 0x0000888010037816 */ /* 0x001fca00000000ff */
[----:B------:R-:W-:-:S07]  /*96b0*/  IMAD R2, R3, R18, RZ ;  /* 0x0000001203027224 */ /* 0x000fce00078e02ff */
.L_x_367:
[----:B------:R-:W-:Y:S05]  /*96c0*/  BSYNC B1 ;  /* 0x0000000000017941 */ /* 0x000fea0003800000 */
.L_x_366:
        /* <DEDUP_REMOVED lines=12> */
.L_x_369:
[----:B------:R-:W-:Y:S05]  /*9790*/  BSYNC B1 ;  /* 0x0000000000017941 */ /* 0x000fea0003800000 */
.L_x_368:
[----:B------:R-:W-:Y:S01]  /*97a0*/  @!P4 IMAD R65, R65, R17, R2 ;  /* 0x000000114141c224 */ /* 0x000fe200078e0202 */
[----:B------:R-:W-:Y:S04]  /*97b0*/  BSSY B1, `(.L_x_370) ;  /* 0x0000006000017945 */ /* 0x000fe80003800000 */
[----:B------:R0:W-:Y:S01]  /*97c0*/  @!P4 STG.E.U8 desc[UR36][R6.64+0x51], R65 ;  /* 0x000051410600c986 */ /* 0x0001e2000c101124 */
[----:B------:R-:W-:Y:S05]  /*97d0*/  @P3 BRA `(.L_x_371) ;  /* 0x00000000000c3947 */ /* 0x000fea0003800000 */
[----:B------:R-:W0:Y:S02]  /*97e0*/  LDG.E.U8 R16, desc[UR36][R154.64+0x50] ;  /* 0x000050249a107981 */ /* 0x000e24000c1e1100 */
[----:B0-----:R-:W-:-:S05]  /*97f0*/  PRMT R3, R16, 0x8880, RZ ;  /* 0x0000888010037816 */ /* 0x001fca00000000ff */
[----:B------:R-:W-:-:S07]  /*9800*/  IMAD R2, R3, R18, RZ ;  /* 0x0000001203027224 */ /* 0x000fce00078e02ff */
.L_x_371:
[----:B------:R-:W-:Y:S05]  /*9810*/  BSYNC B1 ;  /* 0x0000000000017941 */ /* 0x000fea0003800000 */
.L_x_370:
[----:B0-----:R-:W-:Y:S01]  /*9820*/  @!P3 IMAD R3, R66, R17, R2 ;  /* 0x000000114203b224 */ /* 0x001fe200078e0202 */
[----:B------:R-:W-:Y:S04]  /*9830*/  BSSY B1, `(.L_x_372) ;  /* 0x0000006000017945 */ /* 0x000fe80003800000 */
[----:B------:R0:W-:Y:S01]  /*9840*/  @!P3 STG.E.U8 desc[UR36][R8.64+0x50], R3 ;  /* 0x000050030800b986 */ /* 0x0001e2000c101124 */
[----:B------:R-:W-:Y:S05]  /*9850*/  @P5 BRA `(.L_x_373) ;  /* 0x00000000000c5947 */ /* 0x000fea0003800000 */
[----:B------:R-:W0:Y:S02]  /*9860*/  LDG.E.U8 R16, desc[UR36][R154.64+0x51] ;  /* 0x000051249a107981 */ /* 0x000e24000c1e1100 */
[----:B0-----:R-:W-:-:S05]  /*9870*/  PRMT R3, R16, 0x8880, RZ ;  /* 0x0000888010037816 */ /* 0x001fca00000000ff */
[----:B------:R-:W-:-:S07]  /*9880*/  IMAD R2, R3, R18, RZ ;  /* 0x0000001203027224 */ /* 0x000fce00078e02ff */
.L_x_373:
[----:B------:R-:W-:Y:S05]  /*9890*/  BSYNC B1 ;  /* 0x0000000000017941 */ /* 0x000fea0003800000 */
.L_x_372:
[----:B------:R-:W-:Y:S01]  /*98a0*/  @!P5 IMAD R67, R67, R17, R2 ;  /* 0x000000114343d224 */ /* 0x000fe200078e0202 */
[----:B------:R-:W-:Y:S04]  /*98b0*/  BSSY B1, `(.L_x_374) ;  /* 0x0000006000017945 */ /* 0x000fe80003800000 */
[----:B------:R0:W-:Y:S01]  /*98c0*/  @!P5 STG.E.U8 desc[UR36][R8.64+0x51], R67 ;  /* 0x000051430800d986 */ /* 0x0001e2000c101124 */
[----:B------:R-:W-:Y:S05]  /*98d0*/  @P6 BRA `(.L_x_375) ;  /* 0x00000000000c6947 */ /* 0x000fea0003800000 */
[----:B------:R-:W0:Y:S02]  /*98e0*/  LDG.E.U8 R16, desc[UR36][R14.64+0x58] ;  /* 0x000058240e107981 */ /* 0x000e24000c1e1100 */
[----:B0-----:R-:W-:-:S05]  /*98f0*/  PRMT R3, R16, 0x8880, RZ ;  /* 0x0000888010037816 */ /* 0x001fca00000000ff */
[----:B------:R-:W-:-:S07]  /*9900*/  IMAD R2, R3, R18, RZ ;  /* 0x0000001203027224 */ /* 0x000fce00078e02ff */
.L_x_375:
[----:B------:R-:W-:Y:S05]  /*9910*/  BSYNC B1 ;  /* 0x0000000000017941 */ /* 0x000fea0003800000 */
.L_x_374:
[----:B0-----:R-:W-:Y:S01]  /*9920*/  @!P6 IMAD R3, R68, R17, R2 ;  /* 0x000000114403e224 */ /* 0x001fe200078e0202 */
[----:B------:R-:W-:Y:S04]  /*9930*/  BSSY B1, `(.L_x_376) ;  /* 0x0000006000017945 */ /* 0x000fe80003800000 */
[----:B------:R0:W-:Y:S01]  /*9940*/  @!P6 STG.E.U8 desc[UR36][R6.64+0x58], R3 ;  /* 0x000058030600e986 */ /* 0x0001e2000c101124 */
[----:B------:R-:W-:Y:S05]  /*9950*/  @P1 BRA `(.L_x_377) ;  /* 0x00000000000c1947 */ /* 0x000fea0003800000 */
[----:B------:R-:W0:Y:S02]  /*9960*/  LDG.E.U8 R16, desc[UR36][R14.64+0x59] ;  /* 0x000059240e107981 */ /* 0x000e24000c1e1100 */
[----:B0-----:R-:W-:-:S05]  /*9970*/  PRMT R3, R16, 0x8880, RZ ;  /* 0x0000888010037816 */ /* 0x001fca00000000ff */
[----:B------:R-:W-:-:S07]  /*9980*/  IMAD R2, R3, R18, RZ ;  /* 0x0000001203027224 */ /* 0x000fce00078e02ff */
.L_x_377:
[----:B------:R-:W-:Y:S05]  /*9990*/  BSYNC B1 ;  /* 0x0000000000017941 */ /* 0x000fea0003800000 */
.L_x_376:
        /* <DEDUP_REMOVED lines=12> */
.L_x_379:
[----:B------:R-:W-:Y:S05]  /*9a60*/  BSYNC B1 ;  /* 0x0000000000017941 */ /* 0x000fea0003800000 */
.L_x_378:
[----:B0-----:R-:W-:Y:S01]  /*9a70*/  @!P4 IMAD R3, R70, R17, R2 ;  /* 0x000000114603c224 */ /* 0x001fe200078e0202 */
[----:B------:R-:W-:Y:S04]  /*9a80*/  BSSY B1, `(.L_x_380) ;  /* 0x0000006000017945 */ /* 0x000fe80003800000 */
[----:B------:R0:W-:Y:S01]  /*9a90*/  @!P4 STG.E.U8 desc[UR36][R8.64+0x58], R3 ;  /* 0x000058030800c986 */ /* 0x0001e2000c101124 */
[----:B------:R-:W-:Y:S05]  /*9aa0*/  @P3 BRA `(.L_x_381) ;  /* 0x00000000000c3947 */ /* 0x000fea0003800000 */
[----:B------:R-:W0:Y:S02]  /*9ab0*/  LDG.E.U8 R16, desc[UR36][R154.64+0x59] ;  /* 0x000059249a107981 */ /* 0x000e24000c1e1100 */
[----:B0-----:R-:W-:-:S05]  /*9ac0*/  PRMT R3, R16, 0x8880, RZ ;  /* 0x0000888010037816 */ /* 0x001fca00000000ff */
[----:B------:R-:W-:-:S07]  /*9ad0*/  IMAD R2, R3, R18, RZ ;  /* 0x0000001203027224 */ /* 0x000fce00078e02ff */
.L_x_381:
[----:B------:R-:W-:Y:S05]  /*9ae0*/  BSYNC B1 ;  /* 0x0000000000017941 */ /* 0x000fea0003800000 */
.L_x_380:
[----:B------:R-:W-:Y:S01]  /*9af0*/  @!P3 IMAD R71, R71, R17, R2 ;  /* 0x000000114747b224 */ /* 0x000fe200078e0202 */
[----:B------:R-:W-:Y:S04]  /*9b00*/  BSSY B1, `(.L_x_382) ;  /* 0x0000006000017945 */ /* 0x000fe80003800000 */
[----:B------:R0:W-:Y:S01]  /*9b10*/  @!P3 STG.E.U8 desc[UR36][R8.64+0x59], R71 ;  /* 0x000059470800b986 */ /* 0x0001e2000c101124 */
[----:B------:R-:W-:Y:S05]  /*9b20*/  @P5 BRA `(.L_x_383) ;  /* 0x00000000000c5947 */ /* 0x000fea0003800000 */
[----:B------:R-:W0:Y:S02]  /*9b30*/  LDG.E.U8 R16, desc[UR36][R14.64+0x60] ;  /* 0x000060240e107981 */ /* 0x000e24000c1e1100 */
[----:B0-----:R-:W-:-:S05]  /*9b40*/  PRMT R3, R16, 0x8880, RZ ;  /* 0x0000888010037816 */ /* 0x001fca00000000ff */
[----:B------:R-:W-:-:S07]  /*9b50*/  IMAD R2, R3, R18, RZ ;  /* 0x0000001203027224 */ /* 0x000fce00078e02ff */
.L_x_383:
[----:B------:R-:W-:Y:S05]  /*9b60*/  BSYNC B1 ;  /* 0x0000000000017941 */ /* 0x000fea0003800000 */
.L_x_382:
[----:B0-----:R-:W-:Y:S01]  /*9b70*/  @!P5 IMAD R3, R72, R17, R2 ;  /* 0x000000114803d224 */ /* 0x001fe200078e0202 */
[----:B------:R-:W-:Y:S04]  /*9b80*/  BSSY B1, `(.L_x_384) ;  /* 0x0000006000017945 */ /* 0x000fe80003800000 */
[----:B------:R0:W-:Y:S01]  /*9b90*/  @!P5 STG.E.U8 desc[UR36][R6.64+0x60], R3 ;  /* 0x000060030600d986 */ /* 0x0001e2000c101124 */
[----:B------:R-:W-:Y:S05]  /*9ba0*/  @P6 BRA `(.L_x_385) ;  /* 0x00000000000c6947 */ /* 0x000fea0003800000 */
[----:B------:R-:W0:Y:S02]  /*9bb0*/  LDG.E.U8 R16, desc[UR36][R14.64+0x61] ;  /* 0x000061240e107981 */ /* 0x000e24000c1e1100 */
[----:B0-----:R-:W-:-:S05]  /*9bc0*/  PRMT R3, R16, 0x8880, RZ ;  /* 0x0000888010037816 */ /* 0x001fca00000000ff */
[----:B------:R-:W-:-:S07]  /*9bd0*/  IMAD R2, R3, R18, RZ ;  /* 0x0000001203027224 */ /* 0x000fce00078e02ff */
.L_x_385:
[----:B------:R-:W-:Y:S05]  /*9be0*/  BSYNC B1 ;  /* 0x0000000000017941 */ /* 0x000fea0003800000 */
.L_x_384:
[----:B------:R-:W-:Y:S01]  /*9bf0*/  @!P6 IMAD R73, R73, R17, R2 ;  /* 0x000000114949e224 */ /* 0x000fe200078e0202 */
[----:B------:R-:W-:Y:S04]  /*9c00*/  BSSY B1, `(.L_x_386) ;  /* 0x0000006000017945 */ /* 0x000fe80003800000 */
[----:B------:R0:W-:Y:S01]  /*9c10*/  @!P6 STG.E.U8 desc[UR36][R6.64+0x61], R73 ;  /* 0x000061490600e986 */ /* 0x0001e2000c101124 */
[----:B------:R-:W-:Y:S05]  /*9c20*/  @P1 BRA `(.L_x_387) ;  /* 0x00000000000c1947 */ /* 0x000fea0003800000 */
[----:B------:R-:W0:Y:S02]  /*9c30*/  LDG.E.U8 R16, desc[UR36][R154.64+0x60] ;  /* 0x000060249a107981 */ /* 0x000e24000c1e1100 */
[----:B0-----:R-:W-:-:S05]  /*9c40*/  PRMT R3, R16, 0x8880, RZ ;  /* 0x0000888010037816 */ /* 0x001fca00000000ff */
[----:B------:R-:W-:-:S07]  /*9c50*/  IMAD R2, R3, R18, RZ ;  /* 0x0000001203027224 */ /* 0x000fce00078e02ff */
.L_x_387:
[----:B------:R-:W-:Y:S05]  /*9c60*/  BSYNC B1 ;  /* 0x0000000000017941 */ /* 0x000fea0003800000 */
.L_x_386:
        /* <DEDUP_REMOVED lines=12> */
.L_x_389:
[----:B------:R-:W-:Y:S05]  /*9d30*/  BSYNC B1 ;  /* 0x0000000000017941 */ /* 0x000fea0003800000 */
.L_x_388:
[----:B------:R-:W-:Y:S01]  /*9d40*/  @!P4 IMAD R75, R75, R17, R2 ;  /* 0x000000114b4bc224 */ /* 0x000fe200078e0202 */
[----:B------:R-:W-:Y:S04]  /*9d50*/  BSSY B1, `(.L_x_390) ;  /* 0x0000006000017945 */ /* 0x000fe80003800000 */
[----:B------:R0:W-:Y:S01]  /*9d60*/  @!P4 STG.E.U8 desc[UR36][R8.64+0x61], R75 ;  /* 0x0000614b0800c986 */ /* 0x0001e2000c101124 */
[----:B------:R-:W-:Y:S05]  /*9d70*/  @P3 BRA `(.L_x_391) ;  /* 0x00000000000c3947 */ /* 0x000fea0003800000 */
[----:B------:R-:W0:Y:S02]  /*9d80*/  LDG.E.U8 R16, desc[UR36][R14.64+0x68] ;  /* 0x000068240e107981 */ /* 0x000e24000c1e1100 */
[----:B0-----:R-:W-:-:S05]  /*9d90*/  PRMT R3, R16, 0x8880, RZ ;  /* 0x0000888010037816 */ /* 0x001fca00000000ff */
[----:B------:R-:W-:-:S07]  /*9da0*/  IMAD R2, R3, R18, RZ ;  /* 0x0000001203027224 */ /* 0x000fce00078e02ff */
.L_x_391:
[----:B------:R-:W-:Y:S05]  /*9db0*/  BSYNC B1 ;  /* 0x0000000000017941 */ /* 0x000fea0003800000 */
.L_x_390:
[----:B0-----:R-:W-:Y:S01]  /*9dc0*/  @!P3 IMAD R3, R76, R17, R2 ;  /* 0x000000114c03b224 */ /* 0x001fe200078e0202 */
[----:B------:R-:W-:Y:S04]  /*9dd0*/  BSSY B1, `(.L_x_392) ;  /* 0x0000006000017945 */ /* 0x000fe80003800000 */
[----:B------:R0:W-:Y:S01]  /*9de0*/  @!P3 STG.E.U8 desc[UR36][R6.64+0x68], R3 ;  /* 0x000068030600b986 */ /* 0x0001e2000c101124 */
[----:B------:R-:W-:Y:S05]  /*9df0*/  @P5 BRA `(.L_x_393) ;  /* 0x00000000000c5947 */ /* 0x000fea0003800000 */
[----:B------:R-:W0:Y:S02]  /*9e00*/  LDG.E.U8 R16, desc[UR36][R14.64+0x69] ;  /* 0x000069240e107981 */ /* 0x000e24000c1e1100 */
[----:B0-----:R-:W-:-:S05]  /*9e10*/  PRMT R3, R16, 0x8880, RZ ;  /* 0x0000888010037816 */ /* 0x001fca00000000ff */
[----:B------:R-:W-:-:S07]  /*9e20*/  IMAD R2, R3, R18, RZ ;  /* 0x0000001203027224 */ /* 0x000fce00078e02ff */
.L_x_393:
[----:B------:R-:W-:Y:S05]  /*9e30*/  BSYNC B1 ;  /* 0x0000000000017941 */ /* 0x000fea0003800000 */
.L_x_392:
[----:B------:R-:W-:Y:S01]  /*9e40*/  @!P5 IMAD R77, R77, R17, R2 ;  /* 0x000000114d4dd224 */ /* 0x000fe200078e0202 */
[----:B------:R-:W-:Y:S04]  /*9e50*/  BSSY B1, `(.L_x_394) ;  /* 0x0000006000017945 */ /* 0x000fe80003800000 */
[----:B------:R0:W-:Y:S01]  /*9e60*/  @!P5 STG.E.U8 desc[UR36][R6.64+0x69], R77 ;  /* 0x0000694d0600d986 */ /* 0x0001e2000c101124 */
[----:B------:R-:W-:Y:S05]  /*9e70*/  @P6 BRA `(.L_x_395) ;  /* 0x00000000000c6947 */ /* 0x000fea0003800000 */
[----:B------:R-:W0:Y:S02]  /*9e80*/  LDG.E.U8 R16, desc[UR36][R154.64+0x68] ;  /* 0x000068249a107981 */ /* 0x000e24000c1e1100 */
[----:B0-----:R-:W-:-:S05]  /*9e90*/  PRMT R3, R16, 0x8880, RZ ;  /* 0x0000888010037816 */ /* 0x001fca00000000ff */
[----:B------:R-:W-:-:S07]  /*9ea0*/  IMAD R2, R3, R18, RZ ;  /* 0x0000001203027224 */ /* 0x000fce00078e02ff */
.L_x_395:
[----:B------:R-:W-:Y:S05]  /*9eb0*/  BSYNC B1 ;  /* 0x0000000000017941 */ /* 0x000fea0003800000 */
.L_x_394:
[----:B0-----:R-:W-:Y:S01]  /*9ec0*/  @!P6 IMAD R3, R78, R17, R2 ;  /* 0x000000114e03e224 */ /* 0x001fe200078e0202 */
[----:B------:R-:W-:Y:S04]  /*9ed0*/  BSSY B1, `(.L_x_396) ;  /* 0x0000006000017945 */ /* 0x000fe80003800000 */
[----:B------:R0:W-:Y:S01]  /*9ee0*/  @!P6 STG.E.U8 desc[UR36][R8.64+0x68], R3 ;  /* 0x000068030800e986 */ /* 0x0001e2000c101124 */
[----:B------:R-:W-:Y:S05]  /*9ef0*/  @P1 BRA `(.L_x_397) ;  /* 0x00000000000c1947 */ /* 0x000fea0003800000 */
[----:B------:R-:W0:Y:S02]  /*9f00*/  LDG.E.U8 R16, desc[UR36][R154.64+0x69] ;  /* 0x000069249a107981 */ /* 0x000e24000c1e1100 */
[----:B0-----:R-:W-:-:S05]  /*9f10*/  PRMT R3, R16, 0x8880, RZ ;  /* 0x0000888010037816 */ /* 0x001fca00000000ff */
[----:B------:R-:W-:-:S07]  /*9f20*/  IMAD R2, R3, R18, RZ ;  /* 0x0000001203027224 */ /* 0x000fce00078e02ff */
.L_x_397:
[----:B------:R-:W-:Y:S05]  /*9f30*/  BSYNC B1 ;  /* 0x0000000000017941 */ /* 0x000fea0003800000 */
.L_x_396:
        /* <DEDUP_REMOVED lines=12> */
.L_x_399:
[----:B------:R-:W-:Y:S05]  /*a000*/  BSYNC B1 ;  /* 0x0000000000017941 */ /* 0x000fea0003800000 */
.L_x_398:
[----:B0-----:R-:W-:Y:S01]  /*a010*/  @!P4 IMAD R3, R80, R17, R2 ;  /* 0x000000115003c224 */ /* 0x001fe200078e0202 */
[----:B------:R-:W-:Y:S04]  /*a020*/  BSSY B1, `(.L_x_400) ;  /* 0x0000006000017945 */ /* 0x000fe80003800000 */
[----:B------:R0:W-:Y:S01]  /*a030*/  @!P4 STG.E.U8 desc[UR36][R6.64+0x70], R3 ;  /* 0x000070030600c986 */ /* 0x0001e2000c101124 */
[----:B------:R-:W-:Y:S05]  /*a040*/  @P3 BRA `(.L_x_401) ;  /* 0x00000000000c3947 */ /* 0x000fea0003800000 */
[----:B------:R-:W0:Y:S02]  /*a050*/  LDG.E.U8 R16, desc[UR36][R14.64+0x71] ;  /* 0x000071240e107981 */ /* 0x000e24000c1e1100 */
[----:B0-----:R-:W-:-:S05]  /*a060*/  PRMT R3, R16, 0x8880, RZ ;  /* 0x0000888010037816 */ /* 0x001fca00000000ff */
[----:B------:R-:W-:-:S07]  /*a070*/  IMAD R2, R3, R18, RZ ;  /* 0x0000001203027224 */ /* 0x000fce00078e02ff */
.L_x_401:
[----:B------:R-:W-:Y:S05]  /*a080*/  BSYNC B1 ;  /* 0x0000000000017941 */ /* 0x000fea0003800000 */
.L_x_400:
[----:B------:R-:W-:Y:S01]  /*a090*/  @!P3 IMAD R81, R81, R17, R2 ;  /* 0x000000115151b224 */ /* 0x000fe200078e0202 */
[----:B------:R-:W-:Y:S04]  /*a0a0*/  BSSY B1, `(.L_x_402) ;  /* 0x0000006000017945 */ /* 0x000fe80003800000 */
[----:B------:R0:W-:Y:S01]  /*a0b0*/  @!P3 STG.E.U8 desc[UR36][R6.64+0x71], R81 ;  /* 0x000071510600b986 */ /* 0x0001e2000c101124 */
[----:B------:R-:W-:Y:S05]  /*a0c0*/  @P5 BRA `(.L_x_403) ;  /* 0x00000000000c5947 */ /* 0x000fea0003800000 */
[----:B------:R-:W0:Y:S02]  /*a0d0*/  LDG.E.U8 R16, desc[UR36][R154.64+0x70] ;  /* 0x000070249a107981 */ /* 0x000e24000c1e1100 */
[----:B0-----:R-:W-:-:S05]  /*a0e0*/  PRMT R3, R16, 0x8880, RZ ;  /* 0x0000888010037816 */ /* 0x001fca00000000ff */
[----:B------:R-:W-:-:S07]  /*a0f0*/  IMAD R2, R3, R18, RZ ;  /* 0x0000001203027224 */ /* 0x000fce00078e02ff */
.L_x_403:
[----:B------:R-:W-:Y:S05]  /*a100*/  BSYNC B1 ;  /* 0x0000000000017941 */ /* 0x000fea0003800000 */
.L_x_402:
[----:B0-----:R-:W-:Y:S01]  /*a110*/  @!P5 IMAD R3, R82, R17, R2 ;  /* 0x000000115203d224 */ /* 0x001fe200078e0202 */
[----:B------:R-:W-:Y:S04]  /*a120*/  BSSY B1, `(.L_x_404) ;  /* 0x0000006000017945 */ /* 0x000fe80003800000 */
[----:B------:R0:W-:Y:S01]  /*a130*/  @!P5 STG.E.U8 desc[UR36][R8.64+0x70], R3 ;  /* 0x000070030800d986 */ /* 0x0001e2000c101124 */
[----:B------:R-:W-:Y:S05]  /*a140*/  @P6 BRA `(.L_x_405) ;  /* 0x00000000000c6947 */ /* 0x000fea0003800000 */
[----:B------:R-:W0:Y:S02]  /*a150*/  LDG.E.U8 R16, desc[UR36][R154.64+0x71] ;  /* 0x000071249a107981 */ /* 0x000e24000c1e1100 */
[----:B0-----:R-:W-:-:S05]  /*a160*/  PRMT R3, R16, 0x8880, RZ ;  /* 0x0000888010037816 */ /* 0x001fca00000000ff */
[----:B------:R-:W-:-:S07]  /*a170*/  IMAD R2, R3, R18, RZ ;  /* 0x0000001203027224 */ /* 0x000fce00078e02ff */
.L_x_405:
[----:B------:R-:W-:Y:S05]  /*a180*/  BSYNC B1 ;  /* 0x0000000000017941 */ /* 0x000fea0003800000 */
.L_x_404:
[----:B------:R-:W-:Y:S01]  /*a190*/  @!P6 IMAD R83, R83, R17, R2 ;  /* 0x000000115353e224 */ /* 0x000fe200078e0202 */
[----:B------:R-:W-:Y:S04]  /*a1a0*/  BSSY B1, `(.L_x_406) ;  /* 0x0000006000017945 */ /* 0x000fe80003800000 */
[----:B------:R0:W-:Y:S01]  /*a1b0*/  @!P6 STG.E.U8 desc[UR36][R8.64+0x71], R83 ;  /* 0x000071530800e986 */ /* 0x0001e2000c101124 */
[----:B------:R-:W-:Y:S05]  /*a1c0*/  @P1 BRA `(.L_x_407) ;  /* 0x00000000000c1947 */ /* 0x000fea0003800000 */
[----:B------:R-:W0:Y:S02]  /*a1d0*/  LDG.E.U8 R16, desc[UR36][R14.64+0x78] ;  /* 0x000078240e107981 */ /* 0x000e24000c1e1100 */
[----:B0-----:R-:W-:-:S05]  /*a1e0*/  PRMT R3, R16, 0x8880, RZ ;  /* 0x0000888010037816 */ /* 0x001fca00000000ff */
[----:B------:R-:W-:-:S07]  /*a1f0*/  IMAD R2, R3, R18, RZ ;  /* 0x0000001203027224 */ /* 0x000fce00078e02ff */
.L_x_407:
[----:B------:R-:W-:Y:S05]  /*a200*/  BSYNC B1 ;  /* 0x0000000000017941 */ /* 0x000fea0003800000 */
.L_x_406:
        /* <DEDUP_REMOVED lines=12> */
.L_x_409:
[----:B------:R-:W-:Y:S05]  /*a2d0*/  BSYNC B1 ;  /* 0x0000000000017941 */ /* 0x000fea0003800000 */
.L_x_408:
[----:B------:R-:W-:Y:S01]  /*a2e0*/  @!P4 IMAD R85, R85, R17, R2 ;  /* 0x000000115555c224 */ /* 0x000fe200078e0202 */
[----:B------:R-:W-:Y:S04]  /*a2f0*/  BSSY B1, `(.L_x_410) ;  /* 0x0000006000017945 */ /* 0x000fe80003800000 */
[----:B------:R0:W-:Y:S01]  /*a300*/  @!P4 STG.E.U8 desc[UR36][R6.64+0x79], R85 ;  /* 0x000079550600c986 */ /* 0x0001e2000c101124 */
[----:B------:R-:W-:Y:S05]  /*a310*/  @P3 BRA `(.L_x_411) ;  /* 0x00000000000c3947 */ /* 0x000fea0003800000 */
[----:B------:R-:W0:Y:S02]  /*a320*/  LDG.E.U8 R16, desc[UR36][R154.64+0x78] ;  /* 0x000078249a107981 */ /* 0x000e24000c1e1100 */
[----:B0-----:R-:W-:-:S05]  /*a330*/  PRMT R3, R16, 0x8880, RZ ;  /* 0x0000888010037816 */ /* 0x001fca00000000ff */
[----:B------:R-:W-:-:S07]  /*a340*/  IMAD R2, R3, R18, RZ ;  /* 0x0000001203027224 */ /* 0x000fce00078e02ff */
.L_x_411:
[----:B------:R-:W-:Y:S05]  /*a350*/  BSYNC B1 ;  /* 0x0000000000017941 */ /* 0x000fea0003800000 */
.L_x_410:
[----:B0-----:R-:W-:Y:S01]  /*a360*/  @!P3 IMAD R3, R86, R17, R2 ;  /* 0x000000115603b224 */ /* 0x001fe200078e0202 */
[----:B------:R-:W-:Y:S04]  /*a370*/  BSSY B1, `(.L_x_412) ;  /* 0x0000006000017945 */ /* 0x000fe80003800000 */
[----:B------:R0:W-:Y:S01]  /*a380*/  @!P3 STG.E.U8 desc[UR36][R8.64+0x78], R3 ;  /* 0x000078030800b986 */ /* 0x0001e2000c101124 */
[----:B------:R-:W-:Y:S05]  /*a390*/  @P5 BRA `(.L_x_413) ;  /* 0x00000000000c5947 */ /* 0x000fea0003800000 */
[----:B------:R-:W0:Y:S02]  /*a3a0*/  LDG.E.U8 R16, desc[UR36][R154.64+0x79] ;  /* 0x000079249a107981 */ /* 0x000e24000c1e1100 */
[----:B0-----:R-:W-:-:S05]  /*a3b0*/  PRMT R3, R16, 0x8880, RZ ;  /* 0x0000888010037816 */ /* 0x001fca00000000ff */
[----:B------:R-:W-:-:S07]  /*a3c0*/  IMAD R2, R3, R18, RZ ;  /* 0x0000001203027224 */ /* 0x000fce00078e02ff */
.L_x_413:
[----:B------:R-:W-:Y:S05]  /*a3d0*/  BSYNC B1 ;  /* 0x0000000000017941 */ /* 0x000fea0003800000 */
.L_x_412:
[----:B------:R-:W-:Y:S01]  /*a3e0*/  @!P5 IMAD R87, R87, R17, R2 ;  /* 0x000000115757d224 */ /* 0x000fe200078e0202 */
[----:B------:R-:W-:Y:S04]  /*a3f0*/  BSSY B1, `(.L_x_414) ;  /* 0x0000006000017945 */ /* 0x000fe80003800000 */
[----:B------:R0:W-:Y:S01]  /*a400*/  @!P5 STG.E.U8 desc[UR36][R8.64+0x79], R87 ;  /* 0x000079570800d986 */ /* 0x0001e2000c101124 */
[----:B------:R-:W-:Y:S05]  /*a410*/  @P6 BRA `(.L_x_415) ;  /* 0x00000000000c6947 */ /* 0x000fea0003800000 */
[----:B------:R-:W0:Y:S02]  /*a420*/  LDG.E.U8 R16, desc[UR36][R14.64+0x80] ;  /* 0x000080240e107981 */ /* 0x000e24000c1e1100 */
[----:B0-----:R-:W-:-:S05]  /*a430*/  PRMT R3, R16, 0x8880, RZ ;  /* 0x0000888010037816 */ /* 0x001fca00000000ff */
[----:B------:R-:W-:-:S07]  /*a440*/  IMAD R2, R3, R18, RZ ;  /* 0x0000001203027224 */ /* 0x000fce00078e02ff */
.L_x_415:
[----:B------:R-:W-:Y:S05]  /*a450*/  BSYNC B1 ;  /* 0x0000000000017941 */ /* 0x000fea0003800000 */
.L_x_414:
[----:B0-----:R-:W-:Y:S01]  /*a460*/  @!P6 IMAD R3, R88, R17, R2 ;  /* 0x000000115803e224 */ /* 0x001fe200078e0202 */
[----:B------:R-:W-:Y:S04]  /*a470*/  BSSY B1, `(.L_x_416) ;  /* 0x0000006000017945 */ /* 0x000fe80003800000 */
[----:B------:R0:W-:Y:S01]  /*a480*/  @!P6 STG.E.U8 desc[UR36][R6.64+0x80], R3 ;  /* 0x000080030600e986 */ /* 0x0001e2000c101124 */
[----:B------:R-:W-:Y:S05]  /*a490*/  @P1 BRA `(.L_x_417) ;  /* 0x00000000000c1947 */ /* 0x000fea0003800000 */
[----:B------:R-:W0:Y:S02]  /*a4a0*/  LDG.E.U8 R16, desc[UR36][R14.64+0x81] ;  /* 0x000081240e107981 */ /* 0x000e24000c1e1100 */
[----:B0-----:R-:W-:-:S05]  /*a4b0*/  PRMT R3, R16, 0x8880, RZ ;  /* 0x0000888010037816 */ /* 0x001fca00000000ff */
[----:B------:R-:W-:-:S07]  /*a4c0*/  IMAD R2, R3, R18, RZ ;  /* 0x0000001203027224 */ /* 0x000fce00078e02ff */
.L_x_417:
[----:B------:R-:W-:Y:S05]  /*a4d0*/  BSYNC B1 ;  /* 0x0000000000017941 */ /* 0x000fea0003800000 */
.L_x_416:
        /* <DEDUP_REMOVED lines=12> */
.L_x_419:
[----:B------:R-:W-:Y:S05]  /*a5a0*/  BSYNC B1 ;  /* 0x0000000000017941 */ /* 0x000fea0003800000 */
.L_x_418:
[----:B0-----:R-:W-:Y:S01]  /*a5b0*/  @!P4 IMAD R3, R90, R17, R2 ;  /* 0x000000115a03c224 */ /* 0x001fe200078e0202 */
[----:B------:R-:W-:Y:S04]  /*a5c0*/  BSSY B1, `(.L_x_420) ;  /* 0x0000006000017945 */ /* 0x000fe80003800000 */
[----:B------:R0:W-:Y:S01]  /*a5d0*/  @!P4 STG.E.U8 desc[UR36][R8.64+0x80], R3 ;  /* 0x000080030800c986 */ /* 0x0001e2000c101124 */
[----:B------:R-:W-:Y:S05]  /*a5e0*/  @P3 BRA `(.L_x_421) ;  /* 0x00000000000c3947 */ /* 0x000fea0003800000 */
[----:B------:R-:W0:Y:S02]  /*a5f0*/  LDG.E.U8 R16, desc[UR36][R154.64+0x81] ;  /* 0x000081249a107981 */ /* 0x000e24000c1e1100 */
[----:B0-----:R-:W-:-:S05]  /*a600*/  PRMT R3, R16, 0x8880, RZ ;  /* 0x0000888010037816 */ /* 0x001fca00000000ff */
[----:B------:R-:W-:-:S07]  /*a610*/  IMAD R2, R3, R18, RZ ;  /* 0x0000001203027224 */ /* 0x000fce00078e02ff */
.L_x_421:
[----:B------:R-:W-:Y:S05]  /*a620*/  BSYNC B1 ;  /* 0x0000000000017941 */ /* 0x000fea0003800000 */
.L_x_420:
[----:B------:R-:W-:Y:S01]  /*a630*/  @!P3 IMAD R91, R91, R17, R2 ;  /* 0x000000115b5bb224 */ /* 0x000fe200078e0202 */
[----:B------:R-:W-:Y:S04]  /*a640*/  BSSY B1, `(.L_x_422) ;  /* 0x0000006000017945 */ /* 0x000fe80003800000 */
[----:B------:R0:W-:Y:S01]  /*a650*/  @!P3 STG.E.U8 desc[UR36][R8.64+0x81], R91 ;  /* 0x0000815b0800b986 */ /* 0x0001e2000c101124 */
[----:B------:R-:W-:Y:S05]  /*a660*/  @P5 BRA `(.L_x_423) ;  /* 0x00000000000c5947 */ /* 0x000fea0003800000 */
[----:B------:R-:W0:Y:S02]  /*a670*/  LDG.E.U8 R16, desc[UR36][R14.64+0x88] ;  /* 0x000088240e107981 */ /* 0x000e24000c1e1100 */
[----:B0-----:R-:W-:-:S05]  /*a680*/  PRMT R3, R16, 0x8880, RZ ;  /* 0x0000888010037816 */ /* 0x001fca00000000ff */
[----:B------:R-:W-:-:S07]  /*a690*/  IMAD R2, R3, R18, RZ ;  /* 0x0000001203027224 */ /* 0x000fce00078e02ff */
.L_x_423:
[----:B------:R-:W-:Y:S05]  /*a6a0*/  BSYNC B1 ;  /* 0x0000000000017941 */ /* 0x000fea0003800000 */
.L_x_422:
[----:B0-----:R-:W-:Y:S01]  /*a6b0*/  @!P5 IMAD R3, R92, R17, R2 ;  /* 0x000000115c03d224 */ /* 0x001fe200078e0202 */
[----:B------:R-:W-:Y:S04]  /*a6c0*/  BSSY B1, `(.L_x_424) ;  /* 0x0000006000017945 */ /* 0x000fe80003800000 */
[----:B------:R0:W-:Y:S01]  /*a6d0*/  @!P5 STG.E.U8 desc[UR36][R6.64+0x88], R3 ;  /* 0x000088030600d986 */ /* 0x0001e2000c101124 */
[----:B------:R-:W-:Y:S05]  /*a6e0*/  @P6 BRA `(.L_x_425) ;  /* 0x00000000000c6947 */ /* 0x000fea0003800000 */
[----:B------:R-:W0:Y:S02]  /*a6f0*/  LDG.E.U8 R16, desc[UR36][R14.64+0x89] ;  /* 0x000089240e107981 */ /* 0x000e24000c1e1100 */
[----:B0-----:R-:W-:-:S05]  /*a700*/  PRMT R3, R16, 0x8880, RZ ;  /* 0x0000888010037816 */ /* 0x001fca00000000ff */
[----:B------:R-:W-:-:S07]  /*a710*/  IMAD R2, R3, R18, RZ ;  /* 0x0000001203027224 */ /* 0x000fce00078e02ff */
.L_x_425:
[----:B------:R-:W-:Y:S05]  /*a720*/  BSYNC B1 ;  /* 0x0000000000017941 */ /* 0x000fea0003800000 */
.L_x_424:
[----:B------:R-:W-:Y:S01]  /*a730*/  @!P6 IMAD R93, R93, R17, R2 ;  /* 0x000000115d5de224 */ /* 0x000fe200078e0202 */
[----:B------:R-:W-:Y:S04]  /*a740*/  BSSY B1, `(.L_x_426) ;  /* 0x0000006000017945 */ /* 0x000fe80003800000 */
[----:B------:R0:W-:Y:S01]  /*a750*/  @!P6 STG.E.U8 desc[UR36][R6.64+0x89], R93 ;  /* 0x0000895d0600e986 */ /* 0x0001e2000c101124 */
[----:B------:R-:W-:Y:S05]  /*a760*/  @P1 BRA `(.L_x_427) ;  /* 0x00000000000c1947 */ /* 0x000fea0003800000 */
[----:B------:R-:W0:Y:S02]  /*a770*/  LDG.E.U8 R16, desc[UR36][R154.64+0x88] ;  /* 0x000088249a107981 */ /* 0x000e24000c1e1100 */
[----:B0-----:R-:W-:-:S05]  /*a780*/  PRMT R3, R16, 0x8880, RZ ;  /* 0x0000888010037816 */ /* 0x001fca00000000ff */
[----:B------:R-:W-:-:S07]  /*a790*/  IMAD R2, R3, R18, RZ ;  /* 0x0000001203027224 */ /* 0x000fce00078e02ff */
.L_x_427:
[----:B------:R-:W-:Y:S05]  /*a7a0*/  BSYNC B1 ;  /* 0x0000000000017941 */ /* 0x000fea0003800000 */
.L_x_426:
        /* <DEDUP_REMOVED lines=12> */
.L_x_429:
[----:B------:R-:W-:Y:S05]  /*a870*/  BSYNC B1 ;  /* 0x0000000000017941 */ /* 0x000fea0003800000 */
.L_x_428:
[----:B------:R-:W-:Y:S01]  /*a880*/  @!P4 IMAD R95, R95, R17, R2 ;  /* 0x000000115f5fc224 */ /* 0x000fe200078e0202 */
[----:B------:R-:W-:Y:S04]  /*a890*/  BSSY B1, `(.L_x_430) ;  /* 0x0000006000017945 */ /* 0x000fe80003800000 */
[----:B------:R0:W-:Y:S01]  /*a8a0*/  @!P4 STG.E.U8 desc[UR36][R8.64+0x89], R95 ;  /* 0x0000895f0800c986 */ /* 0x0001e2000c101124 */
[----:B------:R-:W-:Y:S05]  /*a8b0*/  @P3 BRA `(.L_x_431) ;  /* 0x00000000000c3947 */ /* 0x000fea0003800000 */
[----:B------:R-:W0:Y:S02]  /*a8c0*/  LDG.E.U8 R16, desc[UR36][R14.64+0x90] ;  /* 0x000090240e107981 */ /* 0x000e24000c1e1100 */
[----:B0-----:R-:W-:-:S05]  /*a8d0*/  PRMT R3, R16, 0x8880, RZ ;  /* 0x0000888010037816 */ /* 0x001fca00000000ff */
[----:B------:R-:W-:-:S07]  /*a8e0*/  IMAD R2, R3, R18, RZ ;  /* 0x0000001203027224 */ /* 0x000fce00078e02ff */
.L_x_431:
[----:B------:R-:W-:Y:S05]  /*a8f0*/  BSYNC B1 ;  /* 0x0000000000017941 */ /* 0x000fea0003800000 */
.L_x_430:
[----:B0-----:R-:W-:Y:S01]  /*a900*/  @!P3 IMAD R3, R96, R17, R2 ;  /* 0x000000116003b224 */ /* 0x001fe200078e0202 */
[----:B------:R-:W-:Y:S04]  /*a910*/  BSSY B1, `(.L_x_432) ;  /* 0x0000006000017945 */ /* 0x000fe80003800000 */
[----:B------:R0:W-:Y:S01]  /*a920*/  @!P3 STG.E.U8 desc[UR36][R6.64+0x90], R3 ;  /* 0x000090030600b986 */ /* 0x0001e2000c101124 */
[----:B------:R-:W-:Y:S05]  /*a930*/  @P5 BRA `(.L_x_433) ;  /* 0x00000000000c5947 */ /* 0x000fea0003800000 */
[----:B------:R-:W0:Y:S02]  /*a940*/  LDG.E.U8 R16, desc[UR36][R14.64+0x91] ;  /* 0x000091240e107981 */ /* 0x000e24000c1e1100 */
[----:B0-----:R-:W-:-:S05]  /*a950*/  PRMT R3, R16, 0x8880, RZ ;  /* 0x0000888010037816 */ /* 0x001fca00000000ff */
[----:B------:R-:W-:-:S07]  /*a960*/  IMAD R2, R3, R18, RZ ;  /* 0x0000001203027224 */ /* 0x000fce00078e02ff */
.L_x_433:
[----:B------:R-:W-:Y:S05]  /*a970*/  BSYNC B1 ;  /* 0x0000000000017941 */ /* 0x000fea0003800000 */
.L_x_432:
[----:B------:R-:W-:Y:S01]  /*a980*/  @!P5 IMAD R97, R97, R17, R2 ;  /* 0x000000116161d224 */ /* 0x000fe200078e0202 */
[----:B------:R-:W-:Y:S04]  /*a990*/  BSSY B1, `(.L_x_434) ;  /* 0x0000006000017945 */ /* 0x000fe80003800000 */
[----:B------:R0:W-:Y:S01]  /*a9a0*/  @!P5 STG.E.U8 desc[UR36][R6.64+0x91], R97 ;  /* 0x000091610600d986 */ /* 0x0001e2000c101124 */
[----:B------:R-:W-:Y:S05]  /*a9b0*/  @P6 BRA `(.L_x_435) ;  /* 0x00000000000c6947 */ /* 0x000fea0003800000 */
[----:B------:R-:W0:Y:S02]  /*a9c0*/  LDG.E.U8 R16, desc[UR36][R154.64+0x90] ;  /* 0x000090249a107981 */ /* 0x000e24000c1e1100 */
[----:B0-----:R-:W-:-:S05]  /*a9d0*/  PRMT R3, R16, 0x8880, RZ ;  /* 0x0000888010037816 */ /* 0x001fca00000000ff */
[----:B------:R-:W-:-:S07]  /*a9e0*/  IMAD R2, R3, R18, RZ ;  /* 0x0000001203027224 */ /* 0x000fce00078e02ff */
.L_x_435:
[----:B------:R-:W-:Y:S05]  /*a9f0*/  BSYNC B1 ;  /* 0x0000000000017941 */ /* 0x000fea0003800000 */
.L_x_434:
[----:B0-----:R-:W-:Y:S01]  /*aa00*/  @!P6 IMAD R3, R98, R17, R2 ;  /* 0x000000116203e224 */ /* 0x001fe200078e0202 */
[----:B------:R-:W-:Y:S04]  /*aa10*/  BSSY B1, `(.L_x_436) ;  /* 0x0000006000017945 */ /* 0x000fe80003800000 */
[----:B------:R0:W-:Y:S01]  /*aa20*/  @!P6 STG.E.U8 desc[UR36][R8.64+0x90], R3 ;  /* 0x000090030800e986 */ /* 0x0001e2000c101124 */
[----:B------:R-:W-:Y:S05]  /*aa30*/  @P1 BRA `(.L_x_437) ;  /* 0x00000000000c1947 */ /* 0x000fea0003800000 */
[----:B------:R-:W0:Y:S02]  /*aa40*/  LDG.E.U8 R16, desc[UR36][R154.64+0x91] ;  /* 0x000091249a107981 */ /* 0x000e24000c1e1100 */
[----:B0-----:R-:W-:-:S05]  /*aa50*/  PRMT R3, R16, 0x8880, RZ ;  /* 0x0000888010037816 */ /* 0x001fca00000000ff */
[----:B------:R-:W-:-:S07]  /*aa60*/  IMAD R2, R3, R18, RZ ;  /* 0x0000001203027224 */ /* 0x000fce00078e02ff */
.L_x_437:
[----:B------:R-:W-:Y:S05]  /*aa70*/  BSYNC B1 ;  /* 0x0000000000017941 */ /* 0x000fea0003800000 */
.L_x_436:
        /* <DEDUP_REMOVED lines=12> */
.L_x_439:
[----:B------:R-:W-:Y:S05]  /*ab40*/  BSYNC B1 ;  /* 0x0000000000017941 */ /* 0x000fea0003800000 */
.L_x_438:
[----:B0-----:R-:W-:Y:S01]  /*ab50*/  @!P4 IMAD R3, R100, R17, R2 ;  /* 0x000000116403c224 */ /* 0x001fe200078e0202 */
[----:B------:R-:W-:Y:S04]  /*ab60*/  BSSY B1, `(.L_x_440) ;  /* 0x0000006000017945 */ /* 0x000fe80003800000 */
[----:B------:R0:W-:Y:S01]  /*ab70*/  @!P4 STG.E.U8 desc[UR36][R6.64+0x98], R3 ;  /* 0x000098030600c986 */ /* 0x0001e2000c101124 */
[----:B------:R-:W-:Y:S05]  /*ab80*/  @P3 BRA `(.L_x_441) ;  /* 0x00000000000c3947 */ /* 0x000fea0003800000 */
[----:B------:R-:W0:Y:S02]  /*ab90*/  LDG.E.U8 R16, desc[UR36][R14.64+0x99] ;  /* 0x000099240e107981 */ /* 0x000e24000c1e1100 */
[----:B0-----:R-:W-:-:S05]  /*aba0*/  PRMT R3, R16, 0x8880, RZ ;  /* 0x0000888010037816 */ /* 0x001fca00000000ff */
[----:B------:R-:W-:-:S07]  /*abb0*/  IMAD R2, R3, R18, RZ ;  /* 0x0000001203027224 */ /* 0x000fce00078e02ff */
.L_x_441:
[----:B------:R-:W-:Y:S05]  /*abc0*/  BSYNC B1 ;  /* 0x0000000000017941 */ /* 0x000fea0003800000 */
.L_x_440:
[----:B------:R-:W-:Y:S01]  /*abd0*/  @!P3 IMAD R101, R101, R17, R2 ;  /* 0x000000116565b224 */ /* 0x000fe200078e0202 */
[----:B------:R-:W-:Y:S04]  /*abe0*/  BSSY B1, `(.L_x_442) ;  /* 0x0000006000017945 */ /* 0x000fe80003800000 */
[----:B------:R0:W-:Y:S01]  /*abf0*/  @!P3 STG.E.U8 desc[UR36][R6.64+0x99], R101 ;  /* 0x000099650600b986 */ /* 0x0001e2000c101124 */
[----:B------:R-:W-:Y:S05]  /*ac00*/  @P5 BRA `(.L_x_443) ;  /* 0x00000000000c5947 */ /* 0x000fea0003800000 */
[----:B------:R-:W0:Y:S02]  /*ac10*/  LDG.E.U8 R16, desc[UR36][R154.64+0x98] ;  /* 0x000098249a107981 */ /* 0x000e24000c1e1100 */
[----:B0-----:R-:W-:-:S05]  /*ac20*/  PRMT R3, R16, 0x8880, RZ ;  /* 0x0000888010037816 */ /* 0x001fca00000000ff */
[----:B------:R-:W-:-:S07]  /*ac30*/  IMAD R2, R3, R18, RZ ;  /* 0x0000001203027224 */ /* 0x000fce00078e02ff */
.L_x_443:
[----:B------:R-:W-:Y:S05]  /*ac40*/  BSYNC B1 ;  /* 0x0000000000017941 */ /* 0x000fea0003800000 */
.L_x_442:
[----:B0-----:R-:W-:Y:S01]  /*ac50*/  @!P5 IMAD R3, R102, R17, R2 ;  /* 0x000000116603d224 */ /* 0x001fe200078e0202 */
[----:B------:R-:W-:Y:S04]  /*ac60*/  BSSY B1, `(.L_x_444) ;  /* 0x0000006000017945 */ /* 0x000fe80003800000 */
[----:B------:R0:W-:Y:S01]  /*ac70*/  @!P5 STG.E.U8 desc[UR36][R8.64+0x98], R3 ;  /* 0x000098030800d986 */ /* 0x0001e2000c101124 */
[----:B------:R-:W-:Y:S05]  /*ac80*/  @P6 BRA `(.L_x_445) ;  /* 0x00000000000c6947 */ /* 0x000fea0003800000 */
[----:B------:R-:W0:Y:S02]  /*ac90*/  LDG.E.U8 R16, desc[UR36][R154.64+0x99] ;  /* 0x000099249a107981 */ /* 0x000e24000c1e1100 */
[----:B0-----:R-:W-:-:S05]  /*aca0*/  PRMT R3, R16, 0x8880, RZ ;  /* 0x0000888010037816 */ /* 0x001fca00000000ff */
[----:B------:R-:W-:-:S07]  /*acb0*/  IMAD R2, R3, R18, RZ ;  /* 0x0000001203027224 */ /* 0x000fce00078e02ff */
.L_x_445:
[----:B------:R-:W-:Y:S05]  /*acc0*/  BSYNC B1 ;  /* 0x0000000000017941 */ /* 0x000fea0003800000 */
.L_x_444:
[----:B------:R-:W-:Y:S01]  /*acd0*/  @!P6 IMAD R103, R103, R17, R2 ;  /* 0x000000116767e224 */ /* 0x000fe200078e0202 */
[----:B------:R-:W-:Y:S04]  /*ace0*/  BSSY B1, `(.L_x_446) ;  /* 0x0000006000017945 */ /* 0x000fe80003800000 */
[----:B------:R0:W-:Y:S01]  /*acf0*/  @!P6 STG.E.U8 desc[UR36][R8.64+0x99], R103 ;  /* 0x000099670800e986 */ /* 0x0001e2000c101124 */
[----:B------:R-:W-:Y:S05]  /*ad00*/  @P1 BRA `(.L_x_447) ;  /* 0x00000000000c1947 */ /* 0x000fea0003800000 */
[----:B------:R-:W0:Y:S02]  /*ad10*/  LDG.E.U8 R16, desc[UR36][R14.64+0xa0] ;  /* 0x0000a0240e107981 */ /* 0x000e24000c1e1100 */
[----:B0-----:R-:W-:-:S05]  /*ad20*/  PRMT R3, R16, 0x8880, RZ ;  /* 0x0000888010037816 */ /* 0x001fca00000000ff */
[----:B------:R-:W-:-:S07]  /*ad30*/  IMAD R2, R3, R18, RZ ;  /* 0x0000001203027224 */ /* 0x000fce00078e02ff */
.L_x_447:
[----:B------:R-:W-:Y:S05]  /*ad40*/  BSYNC B1 ;  /* 0x0000000000017941 */ /* 0x000fea0003800000 */
.L_x_446:
        /* <DEDUP_REMOVED lines=12> */
.L_x_449:
[----:B------:R-:W-:Y:S05]  /*ae10*/  BSYNC B1 ;  /* 0x0000000000017941 */ /* 0x000fea0003800000 */
.L_x_448:
[----:B------:R-:W-:Y:S01]  /*ae20*/  @!P4 IMAD R105, R105, R17, R2 ;  /* 0x000000116969c224 */ /* 0x000fe200078e0202 */
[----:B------:R-:W-:Y:S04]  /*ae30*/  BSSY B1, `(.L_x_450) ;  /* 0x0000006000017945 */ /* 0x000fe80003800000 */
[----:B------:R0:W-:Y:S01]  /*ae40*/  @!P4 STG.E.U8 desc[UR36][R6.64+0xa1], R105 ;  /* 0x0000a1690600c986 */ /* 0x0001e2000c101124 */
[----:B------:R-:W-:Y:S05]  /*ae50*/  @P3 BRA `(.L_x_451) ;  /* 0x00000000000c3947 */ /* 0x000fea0003800000 */
[----:B------:R-:W0:Y:S02]  /*ae60*/  LDG.E.U8 R16, desc[UR36][R154.64+0xa0] ;  /* 0x0000a0249a107981 */ /* 0x000e24000c1e1100 */
[----:B0-----:R-:W-:-:S05]  /*ae70*/  PRMT R3, R16, 0x8880, RZ ;  /* 0x0000888010037816 */ /* 0x001fca00000000ff */
[----:B------:R-:W-:-:S07]  /*ae80*/  IMAD R2, R3, R18, RZ ;  /* 0x0000001203027224 */ /* 0x000fce00078e02ff */
.L_x_451:
[----:B------:R-:W-:Y:S05]  /*ae90*/  BSYNC B1 ;  /* 0x0000000000017941 */ /* 0x000fea0003800000 */
.L_x_450:
[----:B0-----:R-:W-:Y:S01]  /*aea0*/  @!P3 IMAD R3, R106, R17, R2 ;  /* 0x000000116a03b224 */ /* 0x001fe200078e0202 */
[----:B------:R-:W-:Y:S04]  /*aeb0*/  BSSY B1, `(.L_x_452) ;  /* 0x0000006000017945 */ /* 0x000fe80003800000 */
[----:B------:R0:W-:Y:S01]  /*aec0*/  @!P3 STG.E.U8 desc[UR36][R8.64+0xa0], R3 ;  /* 0x0000a0030800b986 */ /* 0x0001e2000c101124 */
[----:B------:R-:W-:Y:S05]  /*aed0*/  @P5 BRA `(.L_x_453) ;  /* 0x00000000000c5947 */ /* 0x000fea0003800000 */
[----:B------:R-:W0:Y:S02]  /*aee0*/  LDG.E.U8 R16, desc[UR36][R154.64+0xa1] ;  /* 0x0000a1249a107981 */ /* 0x000e24000c1e1100 */
[----:B0-----:R-:W-:-:S05]  /*aef0*/  PRMT R3, R16, 0x8880, RZ ;  /* 0x0000888010037816 */ /* 0x001fca00000000ff */
[----:B------:R-:W-:-:S07]  /*af00*/  IMAD R2, R3, R18, RZ ;  /* 0x0000001203027224 */ /* 0x000fce00078e02ff */
.L_x_453:
[----:B------:R-:W-:Y:S05]  /*af10*/  BSYNC B1 ;  /* 0x0000000000017941 */ /* 0x000fea0003800000 */
.L_x_452:
[----:B------:R-:W-:Y:S01]  /*af20*/  @!P5 IMAD R107, R107, R17, R2 ;  /* 0x000000116b6bd224 */ /* 0x000fe200078e0202 */
[----:B------:R-:W-:Y:S04]  /*af30*/  BSSY B1, `(.L_x_454) ;  /* 0x0000006000017945 */ /* 0x000fe80003800000 */
[----:B------:R0:W-:Y:S01]  /*af40*/  @!P5 STG.E.U8 desc[UR36][R8.64+0xa1], R107 ;  /* 0x0000a16b0800d986 */ /* 0x0001e2000c101124 */
[----:B------:R-:W-:Y:S05]  /*af50*/  @P6 BRA `(.L_x_455) ;  /* 0x00000000000c6947 */ /* 0x000fea0003800000 */
[----:B------:R-:W0:Y:S02]  /*af60*/  LDG.E.U8 R16, desc[UR36][R14.64+0xa8] ;  /* 0x0000a8240e107981 */ /* 0x000e24000c1e1100 */
[----:B0-----:R-:W-:-:S05]  /*af70*/  PRMT R3, R16, 0x8880, RZ ;  /* 0x0000888010037816 */ /* 0x001fca00000000ff */
[----:B------:R-:W-:-:S07]  /*af80*/  IMAD R2, R3, R18, RZ ;  /* 0x0000001203027224 */ /* 0x000fce00078e02ff */
.L_x_455:
[----:B------:R-:W-:Y:S05]  /*af90*/  BSYNC B1 ;  /* 0x0000000000017941 */ /* 0x000fea0003800000 */
.L_x_454:
[----:B0-----:R-:W-:Y:S01]  /*afa0*/  @!P6 IMAD R3, R108, R17, R2 ;  /* 0x000000116c03e224 */ /* 0x001fe200078e0202 */
[----:B------:R-:W-:Y:S04]  /*afb0*/  BSSY B1, `(.L_x_456) ;  /* 0x0000006000017945 */ /* 0x000fe80003800000 */
[----:B------:R0:W-:Y:S01]  /*afc0*/  @!P6 STG.E.U8 desc[UR36][R6.64+0xa8], R3 ;  /* 0x0000a8030600e986 */ /* 0x0001e2000c101124 */
[----:B------:R-:W-:Y:S05]  /*afd0*/  @P1 BRA `(.L_x_457) ;  /* 0x00000000000c1947 */ /* 0x000fea0003800000 */
[----:B------:R-:W0:Y:S02]  /*afe0*/  LDG.E.U8 R16, desc[UR36][R14.64+0xa9] ;  /* 0x0000a9240e107981 */ /* 0x000e24000c1e1100 */
[----:B0-----:R-:W-:-:S05]  /*aff0*/  PRMT R3, R16, 0x8880, RZ ;  /* 0x0000888010037816 */ /* 0x001fca00000000ff */
[----:B------:R-:W-:-:S07]  /*b000*/  IMAD R2, R3, R18, RZ ;  /* 0x0000001203027224 */ /* 0x000fce00078e02ff */
.L_x_457:
[----:B------:R-:W-:Y:S05]  /*b010*/  BSYNC B1 ;  /* 0x0000000000017941 */ /* 0x000fea0003800000 */
.L_x_456:
        /* <DEDUP_REMOVED lines=12> */
.L_x_459:
[----:B------:R-:W-:Y:S05]  /*b0e0*/  BSYNC B1 ;  /* 0x0000000000017941 */ /* 0x000fea0003800000 */
.L_x_458:
[----:B0-----:R-:W-:Y:S01]  /*b0f0*/  @!P4 IMAD R3, R110, R17, R2 ;  /* 0x000000116e03c224 */ /* 0x001fe200078e0202 */
[----:B------:R-:W-:Y:S04]  /*b100*/  BSSY B1, `(.L_x_460) ;  /* 0x0000006000017945 */ /* 0x000fe80003800000 */
[----:B------:R0:W-:Y:S01]  /*b110*/  @!P4 STG.E.U8 desc[UR36][R8.64+0xa8], R3 ;  /* 0x0000a8030800c986 */ /* 0x0001e2000c101124 */
[----:B------:R-:W-:Y:S05]  /*b120*/  @P3 BRA `(.L_x_461) ;  /* 0x00000000000c3947 */ /* 0x000fea0003800000 */
[----:B------:R-:W0:Y:S02]  /*b130*/  LDG.E.U8 R16, desc[UR36][R154.64+0xa9] ;  /* 0x0000a9249a107981 */ /* 0x000e24000c1e1100 */
[----:B0-----:R-:W-:-:S05]  /*b140*/  PRMT R3, R16, 0x8880, RZ ;  /* 0x0000888010037816 */ /* 0x001fca00000000ff */
[----:B------:R-:W-:-:S07]  /*b150*/  IMAD R2, R3, R18, RZ ;  /* 0x0000001203027224 */ /* 0x000fce00078e02ff */
.L_x_461:
[----:B------:R-:W-:Y:S05]  /*b160*/  BSYNC B1 ;  /* 0x0000000000017941 */ /* 0x000fea0003800000 */
.L_x_460:
[----:B------:R-:W-:Y:S01]  /*b170*/  @!P3 IMAD R111, R111, R17, R2 ;  /* 0x000000116f6fb224 */ /* 0x000fe200078e0202 */
[----:B------:R-:W-:Y:S04]  /*b180*/  BSSY B1, `(.L_x_462) ;  /* 0x0000006000017945 */ /* 0x000fe80003800000 */
[----:B------:R0:W-:Y:S01]  /*b190*/  @!P3 STG.E.U8 desc[UR36][R8.64+0xa9], R111 ;  /* 0x0000a96f0800b986 */ /* 0x0001e2000c101124 */
[----:B------:R-:W-:Y:S05]  /*b1a0*/  @P5 BRA `(.L_x_463) ;  /* 0x00000000000c5947 */ /* 0x000fea0003800000 */
[----:B------:R-:W0:Y:S02]  /*b1b0*/  LDG.E.U8 R16, desc[UR36][R14.64+0xb0] ;  /* 0x0000b0240e107981 */ /* 0x000e24000c1e1100 */
[----:B0-----:R-:W-:-:S05]  /*b1c0*/  PRMT R3, R16, 0x8880, RZ ;  /* 0x0000888010037816 */ /* 0x001fca00000000ff */
[----:B------:R-:W-:-:S07]  /*b1d0*/  IMAD R2, R3, R18, RZ ;  /* 0x0000001203027224 */ /* 0x000fce00078e02ff */
.L_x_463:
[----:B------:R-:W-:Y:S05]  /*b1e0*/  BSYNC B1 ;  /* 0x0000000000017941 */ /* 0x000fea0003800000 */
.L_x_462:
[----:B0-----:R-:W-:Y:S01]  /*b1f0*/  @!P5 IMAD R3, R112, R17, R2 ;  /* 0x000000117003d224 */ /* 0x001fe200078e0202 */
[----:B------:R-:W-:Y:S04]  /*b200*/  BSSY B1, `(.L_x_464) ;  /* 0x0000006000017945 */ /* 0x000fe80003800000 */
[----:B------:R0:W-:Y:S01]  /*b210*/  @!P5 STG.E.U8 desc[UR36][R6.64+0xb0], R3 ;  /* 0x0000b0030600d986 */ /* 0x0001e2000c101124 */
[----:B------:R-:W-:Y:S05]  /*b220*/  @P6 BRA `(.L_x_465) ;  /* 0x00000000000c6947 */ /* 0x000fea0003800000 */
[----:B------:R-:W0:Y:S02]  /*b230*/  LDG.E.U8 R16, desc[UR36][R14.64+0xb1] ;  /* 0x0000b1240e107981 */ /* 0x000e24000c1e1100 */
[----:B0-----:R-:W-:-:S05]  /*b240*/  PRMT R3, R16, 0x8880, RZ ;  /* 0x0000888010037816 */ /* 0x001fca00000000ff */
[----:B------:R-:W-:-:S07]  /*b250*/  IMAD R2, R3, R18, RZ ;  /* 0x0000001203027224 */ /* 0x000fce00078e02ff */
.L_x_465:
[----:B------:R-:W-:Y:S05]  /*b260*/  BSYNC B1 ;  /* 0x0000000000017941 */ /* 0x000fea0003800000 */
.L_x_464:
[----:B------:R-:W-:Y:S01]  /*b270*/  @!P6 IMAD R113, R113, R17, R2 ;  /* 0x000000117171e224 */ /* 0x000fe200078e0202 */
[----:B------:R-:W-:Y:S04]  /*b280*/  BSSY B1, `(.L_x_466) ;  /* 0x0000006000017945 */ /* 0x000fe80003800000 */
[----:B------:R0:W-:Y:S01]  /*b290*/  @!P6 STG.E.U8 desc[UR36][R6.64+0xb1], R113 ;  /* 0x0000b1710600e986 */ /* 0x0001e2000c101124 */
[----:B------:R-:W-:Y:S05]  /*b2a0*/  @P1 BRA `(.L_x_467) ;  /* 0x00000000000c1947 */ /* 0x000fea0003800000 */
[----:B------:R-:W0:Y:S02]  /*b2b0*/  LDG.E.U8 R16, desc[UR36][R154.64+0xb0] ;  /* 0x0000b0249a107981 */ /* 0x000e24000c1e1100 */
[----:B0-----:R-:W-:-:S05]  /*b2c0*/  PRMT R3, R16, 0x8880, RZ ;  /* 0x0000888010037816 */ /* 0x001fca00000000ff */
[----:B------:R-:W-:-:S07]  /*b2d0*/  IMAD R2, R3, R18, RZ ;  /* 0x0000001203027224 */ /* 0x000fce00078e02ff */
.L_x_467:
[----:B------:R-:W-:Y:S05]  /*b2e0*/  BSYNC B1 ;  /* 0x0000000000017941 */ /* 0x000fea0003800000 */
.L_x_466:
        /* <DEDUP_REMOVED lines=12> */
.L_x_469:
[----:B------:R-:W-:Y:S05]  /*b3b0*/  BSYNC B1 ;  /* 0x0000000000017941 */ /* 0x000fea0003800000 */
.L_x_468:
[----:B------:R-:W-:Y:S01]  /*b3c0*/  @!P4 IMAD R115, R115, R17, R2 ;  /* 0x000000117373c224 */ /* 0x000fe200078e0202 */
[----:B------:R-:W-:Y:S04]  /*b3d0*/  BSSY B1, `(.L_x_470) ;  /* 0x0000006000017945 */ /* 0x000fe80003800000 */
[----:B------:R0:W-:Y:S01]  /*b3e0*/  @!P4 STG.E.U8 desc[UR36][R8.64+0xb1], R115 ;  /* 0x0000b1730800c986 */ /* 0x0001e2000c101124 */
[----:B------:R-:W-:Y:S05]  /*b3f0*/  @P3 BRA `(.L_x_471) ;  /* 0x00000000000c3947 */ /* 0x000fea0003800000 */
[----:B------:R-:W0:Y:S02]  /*b400*/  LDG.E.U8 R16, desc[UR36][R14.64+0xb8] ;  /* 0x0000b8240e107981 */ /* 0x000e24000c1e1100 */
[----:B0-----:R-:W-:-:S05]  /*b410*/  PRMT R3, R16, 0x8880, RZ ;  /* 0x0000888010037816 */ /* 0x001fca00000000ff */
[----:B------:R-:W-:-:S07]  /*b420*/  IMAD R2, R3, R18, RZ ;  /* 0x0000001203027224 */ /* 0x000fce00078e02ff */
.L_x_471:
[----:B------:R-:W-:Y:S05]  /*b430*/  BSYNC B1 ;  /* 0x0000000000017941 */ /* 0x000fea0003800000 */
.L_x_470:
[----:B0-----:R-:W-:Y:S01]  /*b440*/  @!P3 IMAD R3, R116, R17, R2 ;  /* 0x000000117403b224 */ /* 0x001fe200078e0202 */
[----:B------:R-:W-:Y:S04]  /*b450*/  BSSY B1, `(.L_x_472) ;  /* 0x0000006000017945 */ /* 0x000fe80003800000 */
[----:B------:R0:W-:Y:S01]  /*b460*/  @!P3 STG.E.U8 desc[UR36][R6.64+0xb8], R3 ;  /* 0x0000b8030600b986 */ /* 0x0001e2000c101124 */
[----:B------:R-:W-:Y:S05]  /*b470*/  @P5 BRA `(.L_x_473) ;  /* 0x00000000000c5947 */ /* 0x000fea0003800000 */
[----:B------:R-:W0:Y:S02]  /*b480*/  LDG.E.U8 R16, desc[UR36][R14.64+0xb9] ;  /* 0x0000b9240e107981 */ /* 0x000e24000c1e1100 */
[----:B0-----:R-:W-:-:S05]  /*b490*/  PRMT R3, R16, 0x8880, RZ ;  /* 0x0000888010037816 */ /* 0x001fca00000000ff */
[----:B------:R-:W-:-:S07]  /*b4a0*/  IMAD R2, R3, R18, RZ ;  /* 0x0000001203027224 */ /* 0x000fce00078e02ff */
.L_x_473:
[----:B------:R-:W-:Y:S05]  /*b4b0*/  BSYNC B1 ;  /* 0x0000000000017941 */ /* 0x000fea0003800000 */
.L_x_472:
[----:B------:R-:W-:Y:S01]  /*b4c0*/  @!P5 IMAD R117, R117, R17, R2 ;  /* 0x000000117575d224 */ /* 0x000fe200078e0202 */
[----:B------:R-:W-:Y:S04]  /*b4d0*/  BSSY B1, `(.L_x_474) ;  /* 0x0000006000017945 */ /* 0x000fe80003800000 */
[----:B------:R0:W-:Y:S01]  /*b4e0*/  @!P5 STG.E.U8 desc[UR36][R6.64+0xb9], R117 ;  /* 0x0000b9750600d986 */ /* 0x0001e2000c101124 */
[----:B------:R-:W-:Y:S05]  /*b4f0*/  @P6 BRA `(.L_x_475) ;  /* 0x00000000000c6947 */ /* 0x000fea0003800000 */
[----:B------:R-:W0:Y:S02]  /*b500*/  LDG.E.U8 R16, desc[UR36][R154.64+0xb8] ;  /* 0x0000b8249a107981 */ /* 0x000e24000c1e1100 */
[----:B0-----:R-:W-:-:S05]  /*b510*/  PRMT R3, R16, 0x8880, RZ ;  /* 0x0000888010037816 */ /* 0x001fca00000000ff */
[----:B------:R-:W-:-:S07]  /*b520*/  IMAD R2, R3, R18, RZ ;  /* 0x0000001203027224 */ /* 0x000fce00078e02ff */
.L_x_475:
[----:B------:R-:W-:Y:S05]  /*b530*/  BSYNC B1 ;  /* 0x0000000000017941 */ /* 0x000fea0003800000 */
.L_x_474:
[----:B0-----:R-:W-:Y:S01]  /*b540*/  @!P6 IMAD R3, R118, R17, R2 ;  /* 0x000000117603e224 */ /* 0x001fe200078e0202 */
[----:B------:R-:W-:Y:S04]  /*b550*/  BSSY B1, `(.L_x_476) ;  /* 0x0000006000017945 */ /* 0x000fe80003800000 */
[----:B------:R0:W-:Y:S01]  /*b560*/  @!P6 STG.E.U8 desc[UR36][R8.64+0xb8], R3 ;  /* 0x0000b8030800e986 */ /* 0x0001e2000c101124 */
[----:B------:R-:W-:Y:S05]  /*b570*/  @P1 BRA `(.L_x_477) ;  /* 0x00000000000c1947 */ /* 0x000fea0003800000 */
[----:B------:R-:W0:Y:S02]  /*b580*/  LDG.E.U8 R16, desc[UR36][R154.64+0xb9] ;  /* 0x0000b9249a107981 */ /* 0x000e24000c1e1100 */
[----:B0-----:R-:W-:-:S05]  /*b590*/  PRMT R3, R16, 0x8880, RZ ;  /* 0x0000888010037816 */ /* 0x001fca00000000ff */
[----:B------:R-:W-:-:S07]  /*b5a0*/  IMAD R2, R3, R18, RZ ;  /* 0x0000001203027224 */ /* 0x000fce00078e02ff */
.L_x_477:
[----:B------:R-:W-:Y:S05]  /*b5b0*/  BSYNC B1 ;  /* 0x0000000000017941 */ /* 0x000fea0003800000 */
.L_x_476:
        /* <DEDUP_REMOVED lines=12> */
.L_x_479:
[----:B------:R-:W-:Y:S05]  /*b680*/  BSYNC B1 ;  /* 0x0000000000017941 */ /* 0x000fea0003800000 */
.L_x_478:
[----:B0-----:R-:W-:Y:S01]  /*b690*/  @!P4 IMAD R3, R120, R17, R2 ;  /* 0x000000117803c224 */ /* 0x001fe200078e0202 */
[----:B------:R-:W-:Y:S04]  /*b6a0*/  BSSY B1, `(.L_x_480) ;  /* 0x0000006000017945 */ /* 0x000fe80003800000 */
[----:B------:R0:W-:Y:S01]  /*b6b0*/  @!P4 STG.E.U8 desc[UR36][R6.64+0xc0], R3 ;  /* 0x0000c0030600c986 */ /* 0x0001e2000c101124 */
[----:B------:R-:W-:Y:S05]  /*b6c0*/  @P3 BRA `(.L_x_481) ;  /* 0x00000000000c3947 */ /* 0x000fea0003800000 */
[----:B------:R-:W0:Y:S02]  /*b6d0*/  LDG.E.U8 R16, desc[UR36][R14.64+0xc1] ;  /* 0x0000c1240e107981 */ /* 0x000e24000c1e1100 */
[----:B0-----:R-:W-:-:S05]  /*b6e0*/  PRMT R3, R16, 0x8880, RZ ;  /* 0x0000888010037816 */ /* 0x001fca00000000ff */
[----:B------:R-:W-:-:S07]  /*b6f0*/  IMAD R2, R3, R18, RZ ;  /* 0x0000001203027224 */ /* 0x000fce00078e02ff */
.L_x_481:
[----:B------:R-:W-:Y:S05]  /*b700*/  BSYNC B1 ;  /* 0x0000000000017941 */ /* 0x000fea0003800000 */
.L_x_480:
[----:B------:R-:W-:Y:S01]  /*b710*/  @!P3 IMAD R121, R121, R17, R2 ;  /* 0x000000117979b224 */ /* 0x000fe200078e0202 */
[----:B------:R-:W-:Y:S04]  /*b720*/  BSSY B1, `(.L_x_482) ;  /* 0x0000006000017945 */ /* 0x000fe80003800000 */
[----:B------:R0:W-:Y:S01]  /*b730*/  @!P3 STG.E.U8 desc[UR36][R6.64+0xc1], R121 ;  /* 0x0000c1790600b986 */ /* 0x0001e2000c101124 */
[----:B------:R-:W-:Y:S05]  /*b740*/  @P5 BRA `(.L_x_483) ;  /* 0x00000000000c5947 */ /* 0x000fea0003800000 */
[----:B------:R-:W0:Y:S02]  /*b750*/  LDG.E.U8 R16, desc[UR36][R154.64+0xc0] ;  /* 0x0000c0249a107981 */ /* 0x000e24000c1e1100 */
[----:B0-----:R-:W-:-:S05]  /*b760*/  PRMT R3, R16, 0x8880, RZ ;  /* 0x0000888010037816 */ /* 0x001fca00000000ff */
[----:B------:R-:W-:-:S07]  /*b770*/  IMAD R2, R3, R18, RZ ;  /* 0x0000001203027224 */ /* 0x000fce00078e02ff */
.L_x_483:
[----:B------:R-:W-:Y:S05]  /*b780*/  BSYNC B1 ;  /* 0x0000000000017941 */ /* 0x000fea0003800000 */
.L_x_482:
[----:B0-----:R-:W-:Y:S01]  /*b790*/  @!P5 IMAD R3, R122, R17, R2 ;  /* 0x000000117a03d224 */ /* 0x001fe200078e0202 */
[----:B------:R-:W-:Y:S04]  /*b7a0*/  BSSY B1, `(.L_x_484) ;  /* 0x0000006000017945 */ /* 0x000fe80003800000 */
[----:B------:R0:W-:Y:S01]  /*b7b0*/  @!P5 STG.E.U8 desc[UR36][R8.64+0xc0], R3 ;  /* 0x0000c0030800d986 */ /* 0x0001e2000c101124 */
[----:B------:R-:W-:Y:S05]  /*b7c0*/  @P6 BRA `(.L_x_485) ;  /* 0x00000000000c6947 */ /* 0x000fea0003800000 */
[----:B------:R-:W0:Y:S02]  /*b7d0*/  LDG.E.U8 R16, desc[UR36][R154.64+0xc1] ;  /* 0x0000c1249a107981 */ /* 0x000e24000c1e1100 */
[----:B0-----:R-:W-:-:S05]  /*b7e0*/  PRMT R3, R16, 0x8880, RZ ;  /* 0x0000888010037816 */ /* 0x001fca00000000ff */
[----:B------:R-:W-:-:S07]  /*b7f0*/  IMAD R2, R3, R18, RZ ;  /* 0x0000001203027224 */ /* 0x000fce00078e02ff */
.L_x_485:
[----:B------:R-:W-:Y:S05]  /*b800*/  BSYNC B1 ;  /* 0x0000000000017941 */ /* 0x000fea0003800000 */
.L_x_484:
[----:B------:R-:W-:Y:S01]  /*b810*/  @!P6 IMAD R123, R123, R17, R2 ;  /* 0x000000117b7be224 */ /* 0x000fe200078e0202 */
[----:B------:R-:W-:Y:S04]  /*b820*/  BSSY B1, `(.L_x_486) ;  /* 0x0000006000017945 */ /* 0x000fe80003800000 */
[----:B------:R0:W-:Y:S01]  /*b830*/  @!P6 STG.E.U8 desc[UR36][R8.64+0xc1], R123 ;  /* 0x0000c17b0800e986 */ /* 0x0001e2000c101124 */
[----:B------:R-:W-:Y:S05]  /*b840*/  @P1 BRA `(.L_x_487) ;  /* 0x00000000000c1947 */ /* 0x000fea0003800000 */
[----:B------:R-:W0:Y:S02]  /*b850*/  LDG.E.U8 R16, desc[UR36][R14.64+0xc8] ;  /* 0x0000c8240e107981 */ /* 0x000e24000c1e1100 */
[----:B0-----:R-:W-:-:S05]  /*b860*/  PRMT R3, R16, 0x8880, RZ ;  /* 0x0000888010037816 */ /* 0x001fca00000000ff */
[----:B------:R-:W-:-:S07]  /*b870*/  IMAD R2, R3, R18, RZ ;  /* 0x0000001203027224 */ /* 0x000fce00078e02ff */
.L_x_487:
[----:B------:R-:W-:Y:S05]  /*b880*/  BSYNC B1 ;  /* 0x0000000000017941 */ /* 0x000fea0003800000 */
.L_x_486:
        /* <DEDUP_REMOVED lines=12> */
.L_x_489:
[----:B------:R-:W-:Y:S05]  /*b950*/  BSYNC B1 ;  /* 0x0000000000017941 */ /* 0x000fea0003800000 */
.L_x_488:
[----:B------:R-:W-:Y:S01]  /*b960*/  @!P4 IMAD R125, R125, R17, R2 ;  /* 0x000000117d7dc224 */ /* 0x000fe200078e0202 */
[----:B------:R-:W-:Y:S04]  /*b970*/  BSSY B1, `(.L_x_490) ;  /* 0x0000006000017945 */ /* 0x000fe80003800000 */
[----:B------:R0:W-:Y:S01]  /*b980*/  @!P4 STG.E.U8 desc[UR36][R6.64+0xc9], R125 ;  /* 0x0000c97d0600c986 */ /* 0x0001e2000c101124 */
[----:B------:R-:W-:Y:S05]  /*b990*/  @P3 BRA `(.L_x_491) ;  /* 0x00000000000c3947 */ /* 0x000fea0003800000 */
[----:B------:R-:W0:Y:S02]  /*b9a0*/  LDG.E.U8 R16, desc[UR36][R154.64+0xc8] ;  /* 0x0000c8249a107981 */ /* 0x000e24000c1e1100 */
[----:B0-----:R-:W-:-:S05]  /*b9b0*/  PRMT R3, R16, 0x8880, RZ ;  /* 0x0000888010037816 */ /* 0x001fca00000000ff */
[----:B------:R-:W-:-:S07]  /*b9c0*/  IMAD R2, R3, R18, RZ ;  /* 0x0000001203027224 */ /* 0x000fce00078e02ff */
.L_x_491:
[----:B------:R-:W-:Y:S05]  /*b9d0*/  BSYNC B1 ;  /* 0x0000000000017941 */ /* 0x000fea0003800000 */
.L_x_490:
[----:B0-----:R-:W-:Y:S01]  /*b9e0*/  @!P3 IMAD R3, R126, R17, R2 ;  /* 0x000000117e03b224 */ /* 0x001fe200078e0202 */
[----:B------:R-:W-:Y:S04]  /*b9f0*/  BSSY B1, `(.L_x_492) ;  /* 0x0000006000017945 */ /* 0x000fe80003800000 */
[----:B------:R0:W-:Y:S01]  /*ba00*/  @!P3 STG.E.U8 desc[UR36][R8.64+0xc8], R3 ;  /* 0x0000c8030800b986 */ /* 0x0001e2000c101124 */
[----:B------:R-:W-:Y:S05]  /*ba10*/  @P5 BRA `(.L_x_493) ;  /* 0x00000000000c5947 */ /* 0x000fea0003800000 */
[----:B------:R-:W0:Y:S02]  /*ba20*/  LDG.E.U8 R16, desc[UR36][R154.64+0xc9] ;  /* 0x0000c9249a107981 */ /* 0x000e24000c1e1100 */
[----:B0-----:R-:W-:-:S05]  /*ba30*/  PRMT R3, R16, 0x8880, RZ ;  /* 0x0000888010037816 */ /* 0x001fca00000000ff */
[----:B------:R-:W-:-:S07]  /*ba40*/  IMAD R2, R3, R18, RZ ;  /* 0x0000001203027224 */ /* 0x000fce00078e02ff */
.L_x_493:
[----:B------:R-:W-:Y:S05]  /*ba50*/  BSYNC B1 ;  /* 0x0000000000017941 */ /* 0x000fea0003800000 */
.L_x_492:
[----:B------:R-:W-:Y:S01]  /*ba60*/  @!P5 IMAD R127, R127, R17, R2 ;  /* 0x000000117f7fd224 */ /* 0x000fe200078e0202 */
[----:B------:R-:W-:Y:S04]  /*ba70*/  BSSY B1, `(.L_x_494) ;  /* 0x0000006000017945 */ /* 0x000fe80003800000 */
[----:B------:R0:W-:Y:S01]  /*ba80*/  @!P5 STG.E.U8 desc[UR36][R8.64+0xc9], R127 ;  /* 0x0000c97f0800d986 */ /* 0x0001e2000c101124 */
[----:B------:R-:W-:Y:S05]  /*ba90*/  @P6 BRA `(.L_x_495) ;  /* 0x00000000000c6947 */ /* 0x000fea0003800000 */
[----:B------:R-:W0:Y:S02]  /*baa0*/  LDG.E.U8 R16, desc[UR36][R14.64+0xd0] ;  /* 0x0000d0240e107981 */ /* 0x000e24000c1e1100 */
[----:B0-----:R-:W-:-:S05]  /*bab0*/  PRMT R3, R16, 0x8880, RZ ;  /* 0x0000888010037816 */ /* 0x001fca00000000ff */
[----:B------:R-:W-:-:S07]  /*bac0*/  IMAD R2, R3, R18, RZ ;  /* 0x0000001203027224 */ /* 0x000fce00078e02ff */
.L_x_495:
[----:B------:R-:W-:Y:S05]  /*bad0*/  BSYNC B1 ;  /* 0x0000000000017941 */ /* 0x000fea0003800000 */
.L_x_494:
[----:B0-----:R-:W-:Y:S01]  /*bae0*/  @!P6 IMAD R3, R128, R17, R2 ;  /* 0x000000118003e224 */ /* 0x001fe200078e0202 */
[----:B------:R-:W-:Y:S04]  /*baf0*/  BSSY B1, `(.L_x_496) ;  /* 0x0000006000017945 */ /* 0x000fe80003800000 */
[----:B------:R0:W-:Y:S01]  /*bb00*/  @!P6 STG.E.U8 desc[UR36][R6.64+0xd0], R3 ;  /* 0x0000d0030600e986 */ /* 0x0001e2000c101124 */
[----:B------:R-:W-:Y:S05]  /*bb10*/  @P1 BRA `(.L_x_497) ;  /* 0x00000000000c1947 */ /* 0x000fea0003800000 */
[----:B------:R-:W0:Y:S02]  /*bb20*/  LDG.E.U8 R16, desc[UR36][R14.64+0xd1] ;  /* 0x0000d1240e107981 */ /* 0x000e24000c1e1100 */
[----:B0-----:R-:W-:-:S05]  /*bb30*/  PRMT R3, R16, 0x8880, RZ ;  /* 0x0000888010037816 */ /* 0x001fca00000000ff */
[----:B------:R-:W-:-:S07]  /*bb40*/  IMAD R2, R3, R18, RZ ;  /* 0x0000001203027224 */ /* 0x000fce00078e02ff */
.L_x_497:
[----:B------:R-:W-:Y:S05]  /*bb50*/  BSYNC B1 ;  /* 0x0000000000017941 */ /* 0x000fea0003800000 */
.L_x_496:
        /* <DEDUP_REMOVED lines=12> */
.L_x_499:
[----:B------:R-:W-:Y:S05]  /*bc20*/  BSYNC B1 ;  /* 0x0000000000017941 */ /* 0x000fea0003800000 */
.L_x_498:
[----:B0-----:R-:W-:Y:S01]  /*bc30*/  @!P4 IMAD R3, R130, R17, R2 ;  /* 0x000000118203c224 */ /* 0x001fe200078e0202 */
[----:B------:R-:W-:Y:S04]  /*bc40*/  BSSY B1, `(.L_x_500) ;  /* 0x0000006000017945 */ /* 0x000fe80003800000 */
[----:B------:R0:W-:Y:S01]  /*bc50*/  @!P4 STG.E.U8 desc[UR36][R8.64+0xd0], R3 ;  /* 0x0000d0030800c986 */ /* 0x0001e2000c101124 */
[----:B------:R-:W-:Y:S05]  /*bc60*/  @P3 BRA `(.L_x_501) ;  /* 0x00000000000c3947 */ /* 0x000fea0003800000 */
[----:B------:R-:W0:Y:S02]  /*bc70*/  LDG.E.U8 R16, desc[UR36][R154.64+0xd1] ;  /* 0x0000d1249a107981 */ /* 0x000e24000c1e1100 */
[----:B0-----:R-:W-:-:S05]  /*bc80*/  PRMT R3, R16, 0x8880, RZ ;  /* 0x0000888010037816 */ /* 0x001fca00000000ff */
[----:B------:R-:W-:-:S07]  /*bc90*/  IMAD R2, R3, R18, RZ ;  /* 0x0000001203027224 */ /* 0x000fce00078e02ff */
.L_x_501:
[----:B------:R-:W-:Y:S05]  /*bca0*/  BSYNC B1 ;  /* 0x0000000000017941 */ /* 0x000fea0003800000 */
.L_x_500:
[----:B------:R-:W-:Y:S01]  /*bcb0*/  @!P3 IMAD R131, R131, R17, R2 ;  /* 0x000000118383b224 */ /* 0x000fe200078e0202 */
[----:B------:R-:W-:Y:S04]  /*bcc0*/  BSSY B1, `(.L_x_502) ;  /* 0x0000006000017945 */ /* 0x000fe80003800000 */
[----:B------:R0:W-:Y:S01]  /*bcd0*/  @!P3 STG.E.U8 desc[UR36][R8.64+0xd1], R131 ;  /* 0x0000d1830800b986 */ /* 0x0001e2000c101124 */
[----:B------:R-:W-:Y:S05]  /*bce0*/  @P5 BRA `(.L_x_503) ;  /* 0x00000000000c5947 */ /* 0x000fea0003800000 */
[----:B------:R-:W0:Y:S02]  /*bcf0*/  LDG.E.U8 R16, desc[UR36][R14.64+0xd8] ;  /* 0x0000d8240e107981 */ /* 0x000e24000c1e1100 */
[----:B0-----:R-:W-:-:S05]  /*bd00*/  PRMT R3, R16, 0x8880, RZ ;  /* 0x0000888010037816 */ /* 0x001fca00000000ff */
[----:B------:R-:W-:-:S07]  /*bd10*/  IMAD R2, R3, R18, RZ ;  /* 0x0000001203027224 */ /* 0x000fce00078e02ff */
.L_x_503:
[----:B------:R-:W-:Y:S05]  /*bd20*/  BSYNC B1 ;  /* 0x0000000000017941 */ /* 0x000fea0003800000 */
.L_x_502:
[----:B0-----:R-:W-:Y:S01]  /*bd30*/  @!P5 IMAD R3, R132, R17, R2 ;  /* 0x000000118403d224 */ /* 0x001fe200078e0202 */
[----:B------:R-:W-:Y:S04]  /*bd40*/  BSSY B1, `(.L_x_504) ;  /* 0x0000006000017945 */ /* 0x000fe80003800000 */
[----:B------:R0:W-:Y:S01]  /*bd50*/  @!P5 STG.E.U8 desc[UR36][R6.64+0xd8], R3 ;  /* 0x0000d8030600d986 */ /* 0x0001e2000c101124 */
[----:B------:R-:W-:Y:S05]  /*bd60*/  @P6 BRA `(.L_x_505) ;  /* 0x00000000000c6947 */ /* 0x000fea0003800000 */
[----:B------:R-:W0:Y:S02]  /*bd70*/  LDG.E.U8 R16, desc[UR36][R14.64+0xd9] ;  /* 0x0000d9240e107981 */ /* 0x000e24000c1e1100 */
[----:B0-----:R-:W-:-:S05]  /*bd80*/  PRMT R3, R16, 0x8880, RZ ;  /* 0x0000888010037816 */ /* 0x001fca00000000ff */
[----:B------:R-:W-:-:S07]  /*bd90*/  IMAD R2, R3, R18, RZ ;  /* 0x0000001203027224 */ /* 0x000fce00078e02ff */
.L_x_505:
[----:B------:R-:W-:Y:S05]  /*bda0*/  BSYNC B1 ;  /* 0x0000000000017941 */ /* 0x000fea0003800000 */
.L_x_504:
[----:B------:R-:W-:Y:S01]  /*bdb0*/  @!P6 IMAD R133, R133, R17, R2 ;  /* 0x000000118585e224 */ /* 0x000fe200078e0202 */
[----:B------:R-:W-:Y:S04]  /*bdc0*/  BSSY B1, `(.L_x_506) ;  /* 0x0000006000017945 */ /* 0x000fe80003800000 */
[----:B------:R0:W-:Y:S01]  /*bdd0*/  @!P6 STG.E.U8 desc[UR36][R6.64+0xd9], R133 ;  /* 0x0000d9850600e986 */ /* 0x0001e2000c101124 */
[----:B------:R-:W-:Y:S05]  /*bde0*/  @P1 BRA `(.L_x_507) ;  /* 0x00000000000c1947 */ /* 0x000fea0003800000 */
[----:B------:R-:W0:Y:S02]  /*bdf0*/  LDG.E.U8 R16, desc[UR36][R154.64+0xd8] ;  /* 0x0000d8249a107981 */ /* 0x000e24000c1e1100 */
[----:B0-----:R-:W-:-:S05]  /*be00*/  PRMT R3, R16, 0x8880, RZ ;  /* 0x0000888010037816 */ /* 0x001fca00000000ff */
[----:B------:R-:W-:-:S07]  /*be10*/  IMAD R2, R3, R18, RZ ;  /* 0x0000001203027224 */ /* 0x000fce00078e02ff */
.L_x_507:
[----:B------:R-:W-:Y:S05]  /*be20*/  BSYNC B1 ;  /* 0x0000000000017941 */ /* 0x000fea0003800000 */
.L_x_506:
        /* <DEDUP_REMOVED lines=12> */
.L_x_509:
[----:B------:R-:W-:Y:S05]  /*bef0*/  BSYNC B1 ;  /* 0x0000000000017941 */ /* 0x000fea0003800000 */
.L_x_508:
[----:B------:R-:W-:Y:S01]  /*bf00*/  @!P4 IMAD R135, R135, R17, R2 ;  /* 0x000000118787c224 */ /* 0x000fe200078e0202 */
[----:B------:R-:W-:Y:S04]  /*bf10*/  BSSY B1, `(.L_x_510) ;  /* 0x0000006000017945 */ /* 0x000fe80003800000 */
[----:B------:R0:W-:Y:S01]  /*bf20*/  @!P4 STG.E.U8 desc[UR36][R8.64+0xd9], R135 ;  /* 0x0000d9870800c986 */ /* 0x0001e2000c101124 */
[----:B------:R-:W-:Y:S05]  /*bf30*/  @P3 BRA `(.L_x_511) ;  /* 0x00000000000c3947 */ /* 0x000fea0003800000 */
[----:B------:R-:W0:Y:S02]  /*bf40*/  LDG.E.U8 R16, desc[UR36][R14.64+0xe0] ;  /* 0x0000e0240e107981 */ /* 0x000e24000c1e1100 */
[----:B0-----:R-:W-:-:S05]  /*bf50*/  PRMT R3, R16, 0x8880, RZ ;  /* 0x0000888010037816 */ /* 0x001fca00000000ff */
[----:B------:R-:W-:-:S07]  /*bf60*/  IMAD R2, R3, R18, RZ ;  /* 0x0000001203027224 */ /* 0x000fce00078e02ff */
.L_x_511:
[----:B------:R-:W-:Y:S05]  /*bf70*/  BSYNC B1 ;  /* 0x0000000000017941 */ /* 0x000fea0003800000 */
.L_x_510:
[----:B0-----:R-:W-:Y:S01]  /*bf80*/  @!P3 IMAD R3, R136, R17, R2 ;  /* 0x000000118803b224 */ /* 0x001fe200078e0202 */
[----:B------:R-:W-:Y:S04]  /*bf90*/  BSSY B1, `(.L_x_512) ;  /* 0x0000006000017945 */ /* 0x000fe80003800000 */
[----:B------:R0:W-:Y:S01]  /*bfa0*/  @!P3 STG.E.U8 desc[UR36][R6.64+0xe0], R3 ;  /* 0x0000e0030600b986 */ /* 0x0001e2000c101124 */
[----:B------:R-:W-:Y:S05]  /*bfb0*/  @P5 BRA `(.L_x_513) ;  /* 0x00000000000c5947 */ /* 0x000fea0003800000 */
[----:B------:R-:W0:Y:S02]  /*bfc0*/  LDG.E.U8 R16, desc[UR36][R14.64+0xe1] ;  /* 0x0000e1240e107981 */ /* 0x000e24000c1e1100 */
[----:B0-----:R-:W-:-:S05]  /*bfd0*/  PRMT R3, R16, 0x8880, RZ ;  /* 0x0000888010037816 */ /* 0x001fca00000000ff */
[----:B------:R-:W-:-:S07]  /*bfe0*/  IMAD R2, R3, R18, RZ ;  /* 0x0000001203027224 */ /* 0x000fce00078e02ff */
.L_x_513:
[----:B------:R-:W-:Y:S05]  /*bff0*/  BSYNC B1 ;  /* 0x0000000000017941 */ /* 0x000fea0003800000 */
.L_x_512:
[----:B------:R-:W-:Y:S01]  /*c000*/  @!P5 IMAD R137, R137, R17, R2 ;  /* 0x000000118989d224 */ /* 0x000fe200078e0202 */
[----:B------:R-:W-:Y:S04]  /*c010*/  BSSY B1, `(.L_x_514) ;  /* 0x0000006000017945 */ /* 0x000fe80003800000 */
[----:B------:R0:W-:Y:S01]  /*c020*/  @!P5 STG.E.U8 desc[UR36][R6.64+0xe1], R137 ;  /* 0x0000e1890600d986 */ /* 0x0001e2000c101124 */
[----:B------:R-:W-:Y:S05]  /*c030*/  @P6 BRA `(.L_x_515) ;  /* 0x00000000000c6947 */ /* 0x000fea0003800000 */
[----:B------:R-:W0:Y:S02]  /*c040*/  LDG.E.U8 R16, desc[UR36][R154.64+0xe0] ;  /* 0x0000e0249a107981 */ /* 0x000e24000c1e1100 */
[----:B0-----:R-:W-:-:S05]  /*c050*/  PRMT R3, R16, 0x8880, RZ ;  /* 0x0000888010037816 */ /* 0x001fca00000000ff */
[----:B------:R-:W-:-:S07]  /*c060*/  IMAD R2, R3, R18, RZ ;  /* 0x0000001203027224 */ /* 0x000fce00078e02ff */
.L_x_515:
[----:B------:R-:W-:Y:S05]  /*c070*/  BSYNC B1 ;  /* 0x0000000000017941 */ /* 0x000fea0003800000 */
.L_x_514:
[----:B0-----:R-:W-:Y:S01]  /*c080*/  @!P6 IMAD R3, R138, R17, R2 ;  /* 0x000000118a03e224 */ /* 0x001fe200078e0202 */
[----:B------:R-:W-:Y:S04]  /*c090*/  BSSY B1, `(.L_x_516) ;  /* 0x0000006000017945 */ /* 0x000fe80003800000 */
[----:B------:R0:W-:Y:S01]  /*c0a0*/  @!P6 STG.E.U8 desc[UR36][R8.64+0xe0], R3 ;  /* 0x0000e0030800e986 */ /* 0x0001e2000c101124 */
[----:B------:R-:W-:Y:S05]  /*c0b0*/  @P1 BRA `(.L_x_517) ;  /* 0x00000000000c1947 */ /* 0x000fea0003800000 */
[----:B------:R-:W0:Y:S02]  /*c0c0*/  LDG.E.U8 R16, desc[UR36][R154.64+0xe1] ;  /* 0x0000e1249a107981 */ /* 0x000e24000c1e1100 */
[----:B0-----:R-:W-:-:S05]  /*c0d0*/  PRMT R3, R16, 0x8880, RZ ;  /* 0x0000888010037816 */ /* 0x001fca00000000ff */
[----:B------:R-:W-:-:S07]  /*c0e0*/  IMAD R2, R3, R18, RZ ;  /* 0x0000001203027224 */ /* 0x000fce00078e02ff */
.L_x_517:
[----:B------:R-:W-:Y:S05]  /*c0f0*/  BSYNC B1 ;  /* 0x0000000000017941 */ /* 0x000fea0003800000 */
.L_x_516:
        /* <DEDUP_REMOVED lines=12> */
.L_x_519:
[----:B------:R-:W-:Y:S05]  /*c1c0*/  BSYNC B1 ;  /* 0x0000000000017941 */ /* 0x000fea0003800000 */
.L_x_518:
[----:B0-----:R-:W-:Y:S01]  /*c1d0*/  @!P5 IMAD R3, R140, R17, R2 ;  /* 0x000000118c03d224 */ /* 0x001fe200078e0202 */
[----:B------:R-:W-:Y:S04]  /*c1e0*/  BSSY B1, `(.L_x_520) ;  /* 0x0000006000017945 */ /* 0x000fe80003800000 */
[----:B------:R0:W-:Y:S01]  /*c1f0*/  @!P5 STG.E.U8 desc[UR36][R6.64+0xe8], R3 ;  /* 0x0000e8030600d986 */ /* 0x0001e2000c101124 */
[----:B------:R-:W-:Y:S05]  /*c200*/  @P3 BRA `(.L_x_521) ;  /* 0x00000000000c3947 */ /* 0x000fea0003800000 */
[----:B------:R-:W0:Y:S02]  /*c210*/  LDG.E.U8 R16, desc[UR36][R14.64+0xe9] ;  /* 0x0000e9240e107981 */ /* 0x000e24000c1e1100 */
[----:B0-----:R-:W-:-:S05]  /*c220*/  PRMT R3, R16, 0x8880, RZ ;  /* 0x0000888010037816 */ /* 0x001fca00000000ff */
[----:B------:R-:W-:-:S07]  /*c230*/  IMAD R2, R3, R18, RZ ;  /* 0x0000001203027224 */ /* 0x000fce00078e02ff */
.L_x_521:
[----:B------:R-:W-:Y:S05]  /*c240*/  BSYNC B1 ;  /* 0x0000000000017941 */ /* 0x000fea0003800000 */
.L_x_520:
[----:B------:R-:W-:Y:S01]  /*c250*/  @!P3 IMAD R141, R141, R17, R2 ;  /* 0x000000118d8db224 */ /* 0x000fe200078e0202 */
[----:B------:R-:W-:Y:S04]  /*c260*/  BSSY B1, `(.L_x_522) ;  /* 0x0000006000017945 */ /* 0x000fe80003800000 */
[----:B------:R0:W-:Y:S01]  /*c270*/  @!P3 STG.E.U8 desc[UR36][R6.64+0xe9], R141 ;  /* 0x0000e98d0600b986 */ /* 0x0001e2000c101124 */
[----:B------:R-:W-:Y:S05]  /*c280*/  @P1 BRA `(.L_x_523) ;  /* 0x00000000000c1947 */ /* 0x000fea0003800000 */
[----:B------:R-:W0:Y:S02]  /*c290*/  LDG.E.U8 R16, desc[UR36][R154.64+0xe8] ;  /* 0x0000e8249a107981 */ /* 0x000e24000c1e1100 */
[----:B0-----:R-:W-:-:S05]  /*c2a0*/  PRMT R3, R16, 0x8880, RZ ;  /* 0x0000888010037816 */ /* 0x001fca00000000ff */
[----:B------:R-:W-:-:S07]  /*c2b0*/  IMAD R2, R3, R18, RZ ;  /* 0x0000001203027224 */ /* 0x000fce00078e02ff */
.L_x_523:
[----:B------:R-:W-:Y:S05]  /*c2c0*/  BSYNC B1 ;  /* 0x0000000000017941 */ /* 0x000fea0003800000 */
.L_x_522:
[----:B0-----:R-:W-:Y:S01]  /*c2d0*/  @!P1 IMAD R3, R142, R17, R2 ;  /* 0x000000118e039224 */ /* 0x001fe200078e0202 */
[----:B------:R-:W-:Y:S04]  /*c2e0*/  BSSY B1, `(.L_x_524) ;  /* 0x0000006000017945 */ /* 0x000fe80003800000 */
[----:B------:R0:W-:Y:S01]  /*c2f0*/  @!P1 STG.E.U8 desc[UR36][R8.64+0xe8], R3 ;  /* 0x0000e80308009986 */ /* 0x0001e2000c101124 */
[----:B------:R-:W-:Y:S05]  /*c300*/  @P6 BRA `(.L_x_525) ;  /* 0x00000000000c6947 */ /* 0x000fea0003800000 */
[----:B------:R-:W0:Y:S02]  /*c310*/  LDG.E.U8 R16, desc[UR36][R154.64+0xe9] ;  /* 0x0000e9249a107981 */ /* 0x000e24000c1e1100 */
[----:B0-----:R-:W-:-:S05]  /*c320*/  PRMT R3, R16, 0x8880, RZ ;  /* 0x0000888010037816 */ /* 0x001fca00000000ff */
[----:B------:R-:W-:-:S07]  /*c330*/  IMAD R2, R3, R18, RZ ;  /* 0x0000001203027224 */ /* 0x000fce00078e02ff */
.L_x_525:
[----:B------:R-:W-:Y:S05]  /*c340*/  BSYNC B1 ;  /* 0x0000000000017941 */ /* 0x000fea0003800000 */
.L_x_524:
[----:B------:R-:W-:Y:S01]  /*c350*/  @!P6 IMAD R143, R143, R17, R2 ;  /* 0x000000118f8fe224 */ /* 0x000fe200078e0202 */
[----:B------:R-:W-:Y:S04]  /*c360*/  BSSY B1, `(.L_x_526) ;  /* 0x0000006000017945 */ /* 0x000fe80003800000 */
[----:B------:R0:W-:Y:S01]  /*c370*/  @!P6 STG.E.U8 desc[UR36][R8.64+0xe9], R143 ;  /* 0x0000e98f0800e986 */ /* 0x0001e2000c101124 */
[----:B------:R-:W-:Y:S05]  /*c380*/  @P4 BRA `(.L_x_527) ;  /* 0x00000000000c4947 */ /* 0x000fea0003800000 */
[----:B------:R-:W0:Y:S02]  /*c390*/  LDG.E.U8 R16, desc[UR36][R14.64+0xf0] ;  /* 0x0000f0240e107981 */ /* 0x000e24000c1e1100 */
[----:B0-----:R-:W-:-:S05]  /*c3a0*/  PRMT R3, R16, 0x8880, RZ ;  /* 0x0000888010037816 */ /* 0x001fca00000000ff */
[----:B------:R-:W-:-:S07]  /*c3b0*/  IMAD R2, R3, R18, RZ ;  /* 0x0000001203027224 */ /* 0x000fce00078e02ff */
.L_x_527:
[----:B------:R-:W-:Y:S05]  /*c3c0*/  BSYNC B1 ;  /* 0x0000000000017941 */ /* 0x000fea0003800000 */
.L_x_526:
[----:B------:R-:W-:Y:S01]  /*c3d0*/  ISETP.LT.OR P3, PT, R0, 0xf2, !P2 ;  /* 0x000000f20000780c */ /* 0x000fe20005761670 */
[----:B0-----:R-:W-:Y:S01]  /*c3e0*/  @!P4 IMAD R3, R144, R17, R2 ;  /* 0x000000119003c224 */ /* 0x001fe200078e0202 */
[----:B------:R-:W-:Y:S01]  /*c3f0*/  BSSY B1, `(.L_x_528) ;  /* 0x000000b000017945 */ /* 0x000fe20003800000 */
[C---:B------:R-:W-:Y:S02]  /*c400*/  ISETP.LT.OR P1, PT, R0.reuse, 0xf1, !P0 ;  /* 0x000000f10000780c */ /* 0x040fe40004721670 */
[C---:B------:R-:W-:Y:S01]  /*c410*/  ISETP.LT.OR P5, PT, R0.reuse, 0xf2, !P0 ;  /* 0x000000f20000780c */ /* 0x040fe200047a1670 */
[----:B------:R0:W-:Y:S01]  /*c420*/  @!P4 STG.E.U8 desc[UR36][R6.64+0xf0], R3 ;  /* 0x0000f0030600c986 */ /* 0x0001e2000c101124 */
[C---:B------:R-:W-:Y:S02]  /*c430*/  ISETP.LT.OR P4, PT, R0.reuse, 0xf9, !P2 ;  /* 0x000000f90000780c */ /* 0x040fe40005781670 */
[C---:B------:R-:W-:Y:S02]  /*c440*/  ISETP.LT.OR P2, PT, R0.reuse, 0xfa, !P2 ;  /* 0x000000fa0000780c */ /* 0x040fe40005741670 */
[----:B------:R-:W-:-:S02]  /*c450*/  ISETP.LT.OR P6, PT, R0, 0xf9, !P0 ;  /* 0x000000f90000780c */ /* 0x000fc400047c1670 */
[----:B------:R-:W-:Y:S11]  /*c460*/  @P3 BRA `(.L_x_529) ;  /* 0x00000000000c3947 */ /* 0x000ff60003800000 */
[----:B------:R-:W0:Y:S02]  /*c470*/  LDG.E.U8 R16, desc[UR36][R14.64+0xf1] ;  /* 0x0000f1240e107981 */ /* 0x000e24000c1e1100 */
[----:B0-----:R-:W-:-:S05]  /*c480*/  PRMT R3, R16, 0x8880, RZ ;  /* 0x0000888010037816 */ /* 0x001fca00000000ff */
[----:B------:R-:W-:-:S07]  /*c490*/  IMAD R2, R3, R18, RZ ;  /* 0x0000001203027224 */ /* 0x000fce00078e02ff */
.L_x_529:
[----:B------:R-:W-:Y:S05]  /*c4a0*/  BSYNC B1 ;  /* 0x0000000000017941 */ /* 0x000fea0003800000 */
.L_x_528:
[----:B------:R-:W-:Y:S01]  /*c4b0*/  @!P3 IMAD R145, R145, R17, R2 ;  /* 0x000000119191b224 */ /* 0x000fe200078e0202 */
[----:B------:R-:W-:Y:S04]  /*c4c0*/  BSSY B1, `(.L_x_530) ;  /* 0x0000006000017945 */ /* 0x000fe80003800000 */
[----:B------:R0:W-:Y:S01]  /*c4d0*/  @!P3 STG.E.U8 desc[UR36][R6.64+0xf1], R145 ;  /* 0x0000f1910600b986 */ /* 0x0001e2000c101124 */
[----:B------:R-:W-:Y:S05]  /*c4e0*/  @P1 BRA `(.L_x_531) ;  /* 0x00000000000c1947 */ /* 0x000fea0003800000 */
[----:B------:R-:W0:Y:S02]  /*c4f0*/  LDG.E.U8 R16, desc[UR36][R154.64+0xf0] ;  /* 0x0000f0249a107981 */ /* 0x000e24000c1e1100 */
[----:B0-----:R-:W-:-:S05]  /*c500*/  PRMT R3, R16, 0x8880, RZ ;  /* 0x0000888010037816 */ /* 0x001fca00000000ff */
[----:B------:R-:W-:-:S07]  /*c510*/  IMAD R2, R3, R18, RZ ;  /* 0x0000001203027224 */ /* 0x000fce00078e02ff */
.L_x_531:
[----:B------:R-:W-:Y:S05]  /*c520*/  BSYNC B1 ;  /* 0x0000000000017941 */ /* 0x000fea0003800000 */
.L_x_530:
[----:B0-----:R-:W-:Y:S01]  /*c530*/  @!P1 IMAD R3, R146, R17, R2 ;  /* 0x0000001192039224 */ /* 0x001fe200078e0202 */
[----:B------:R-:W-:Y:S04]  /*c540*/  BSSY B1, `(.L_x_532) ;  /* 0x0000006000017945 */ /* 0x000fe80003800000 */
[----:B------:R0:W-:Y:S01]  /*c550*/  @!P1 STG.E.U8 desc[UR36][R8.64+0xf0], R3 ;  /* 0x0000f00308009986 */ /* 0x0001e2000c101124 */
[----:B------:R-:W-:Y:S05]  /*c560*/  @P5 BRA `(.L_x_533) ;  /* 0x00000000000c5947 */ /* 0x000fea0003800000 */
[----:B------:R-:W0:Y:S02]  /*c570*/  LDG.E.U8 R16, desc[UR36][R154.64+0xf1] ;  /* 0x0000f1249a107981 */ /* 0x000e24000c1e1100 */
[----:B0-----:R-:W-:-:S05]  /*c580*/  PRMT R3, R16, 0x8880, RZ ;  /* 0x0000888010037816 */ /* 0x001fca00000000ff */
[----:B------:R-:W-:-:S07]  /*c590*/  IMAD R2, R3, R18, RZ ;  /* 0x0000001203027224 */ /* 0x000fce00078e02ff */
.L_x_533:
[----:B------:R-:W-:Y:S05]  /*c5a0*/  BSYNC B1 ;  /* 0x0000000000017941 */ /* 0x000fea0003800000 */
.L_x_532:
[----:B------:R-:W-:Y:S01]  /*c5b0*/  @!P5 IMAD R147, R147, R17, R2 ;  /* 0x000000119393d224 */ /* 0x000fe200078e0202 */
[----:B------:R-:W-:Y:S04]  /*c5c0*/  BSSY B1, `(.L_x_534) ;  /* 0x0000006000017945 */ /* 0x000fe80003800000 */
[----:B------:R0:W-:Y:S01]  /*c5d0*/  @!P5 STG.E.U8 desc[UR36][R8.64+0xf1], R147 ;  /* 0x0000f1930800d986 */ /* 0x0001e2000c101124 */
[----:B------:R-:W-:Y:S05]  /*c5e0*/  @P4 BRA `(.L_x_535) ;  /* 0x00000000000c4947 */ /* 0x000fea0003800000 */
[----:B------:R-:W0:Y:S02]  /*c5f0*/  LDG.E.U8 R16, desc[UR36][R14.64+0xf8] ;  /* 0x0000f8240e107981 */ /* 0x000e24000c1e1100 */
[----:B0-----:R-:W-:-:S05]  /*c600*/  PRMT R3, R16, 0x8880, RZ ;  /* 0x0000888010037816 */ /* 0x001fca00000000ff */
[----:B------:R-:W-:-:S07]  /*c610*/  IMAD R2, R3, R18, RZ ;  /* 0x0000001203027224 */ /* 0x000fce00078e02ff */
.L_x_535:
[----:B------:R-:W-:Y:S05]  /*c620*/  BSYNC B1 ;  /* 0x0000000000017941 */ /* 0x000fea0003800000 */
.L_x_534:
[----:B0-----:R-:W-:Y:S01]  /*c630*/  @!P4 IMAD R3, R148, R17, R2 ;  /* 0x000000119403c224 */ /* 0x001fe200078e0202 */
[----:B------:R-:W-:Y:S04]  /*c640*/  BSSY B1, `(.L_x_536) ;  /* 0x0000006000017945 */ /* 0x000fe80003800000 */
[----:B------:R0:W-:Y:S01]  /*c650*/  @!P4 STG.E.U8 desc[UR36][R6.64+0xf8], R3 ;  /* 0x0000f8030600c986 */ /* 0x0001e2000c101124 */
[----:B------:R-:W-:Y:S05]  /*c660*/  @P2 BRA `(.L_x_537) ;  /* 0x00000000000c2947 */ /* 0x000fea0003800000 */
[----:B------:R-:W0:Y:S02]  /*c670*/  LDG.E.U8 R16, desc[UR36][R14.64+0xf9] ;  /* 0x0000f9240e107981 */ /* 0x000e24000c1e1100 */
[----:B0-----:R-:W-:-:S05]  /*c680*/  PRMT R3, R16, 0x8880, RZ ;  /* 0x0000888010037816 */ /* 0x001fca00000000ff */
[----:B------:R-:W-:-:S07]  /*c690*/  IMAD R2, R3, R18, RZ ;  /* 0x0000001203027224 */ /* 0x000fce00078e02ff */
.L_x_537:
[----:B------:R-:W-:Y:S05]  /*c6a0*/  BSYNC B1 ;  /* 0x0000000000017941 */ /* 0x000fea0003800000 */
.L_x_536:
[----:B------:R-:W-:Y:S01]  /*c6b0*/  @!P2 IMAD R149, R149, R17, R2 ;  /* 0x000000119595a224 */ /* 0x000fe200078e0202 */
[----:B------:R-:W-:Y:S04]  /*c6c0*/  BSSY B1, `(.L_x_538) ;  /* 0x0000006000017945 */ /* 0x000fe80003800000 */
[----:B------:R0:W-:Y:S01]  /*c6d0*/  @!P2 STG.E.U8 desc[UR36][R6.64+0xf9], R149 ;  /* 0x0000f9950600a986 */ /* 0x0001e2000c101124 */
[----:B------:R-:W-:Y:S05]  /*c6e0*/  @P6 BRA `(.L_x_539) ;  /* 0x00000000000c6947 */ /* 0x000fea0003800000 */
[----:B------:R-:W0:Y:S02]  /*c6f0*/  LDG.E.U8 R16, desc[UR36][R154.64+0xf8] ;  /* 0x0000f8249a107981 */ /* 0x000e24000c1e1100 */
[----:B0-----:R-:W-:-:S05]  /*c700*/  PRMT R3, R16, 0x8880, RZ ;  /* 0x0000888010037816 */ /* 0x001fca00000000ff */
[----:B------:R-:W-:-:S07]  /*c710*/  IMAD R2, R3, R18, RZ ;  /* 0x0000001203027224 */ /* 0x000fce00078e02ff */
.L_x_539:
[----:B------:R-:W-:Y:S05]  /*c720*/  BSYNC B1 ;  /* 0x0000000000017941 */ /* 0x000fea0003800000 */
.L_x_538:
[----:B0-----:R-:W-:Y:S01]  /*c730*/  @!P6 IMAD R3, R150, R17, R2 ;  /* 0x000000119603e224 */ /* 0x001fe200078e0202 */
[----:B------:R-:W-:Y:S01]  /*c740*/  ISETP.LT.OR P0, PT, R0, 0xfa, !P0 ;  /* 0x000000fa0000780c */ /* 0x000fe20004701670 */
[----:B------:R-:W-:Y:S03]  /*c750*/  BSSY B1, `(.L_x_540) ;  /* 0x0000006000017945 */ /* 0x000fe60003800000 */
[----:B------:R0:W-:Y:S09]  /*c760*/  @!P6 STG.E.U8 desc[UR36][R8.64+0xf8], R3 ;  /* 0x0000f8030800e986 */ /* 0x0001f2000c101124 */
[----:B------:R-:W-:Y:S05]  /*c770*/  @P0 BRA `(.L_x_541) ;  /* 0x00000000000c0947 */ /* 0x000fea0003800000 */
[----:B------:R-:W0:Y:S02]  /*c780*/  LDG.E.U8 R16, desc[UR36][R154.64+0xf9] ;  /* 0x0000f9249a107981 */ /* 0x000e24000c1e1100 */
[----:B0-----:R-:W-:-:S05]  /*c790*/  PRMT R3, R16, 0x8880, RZ ;  /* 0x0000888010037816 */ /* 0x001fca00000000ff */
[----:B------:R-:W-:-:S07]  /*c7a0*/  IMAD R2, R3, R18, RZ ;  /* 0x0000001203027224 */ /* 0x000fce00078e02ff */
.L_x_541:
[----:B------:R-:W-:Y:S05]  /*c7b0*/  BSYNC B1 ;  /* 0x0000000000017941 */ /* 0x000fea0003800000 */
.L_x_540:
[----:B------:R-:W-:Y:S01]  /*c7c0*/  IMAD R151, R151, R17, R2 ;  /* 0x0000001197977224 */ /* 0x000fe200078e0202 */
[----:B------:R-:W-:Y:S06]  /*c7d0*/  @P0 BRA `(.L_x_542) ;  /* 0x0000003800180947 */ /* 0x000fec0003800000 */
[----:B------:R0:W-:Y:S01]  /*c7e0*/  STG.E.U8 desc[UR36][R8.64+0xf9], R151 ;  /* 0x0000f99708007986 */ /* 0x0001e2000c101124 */
[----:B------:R-:W-:Y:S05]  /*c7f0*/  BRA `(.L_x_542) ;  /* 0x0000003800107947 */ /* 0x000fea0003800000 */
.L_x_29:
[----:B------:R-:W2:Y:S04]  /*c800*/  LDL.LU R2, [R1] ;  /* 0x0000000001027983 */ /* 0x000ea80000300800 */
[----:B------:R-:W3:Y:S04]  /*c810*/  LDL.LU R3, [R1+0xc] ;  /* 0x00000c0001037983 */ /* 0x000ee80000300800 */
[----:B------:R-:W4:Y:S04]  /*c820*/  LDL.LU R12, [R1+0x14] ;  /* 0x00001400010c7983 */ /* 0x000f280000300800 */
[----:B------:R-:W5:Y:S04]  /*c830*/  LDL.LU R13, [R1+0x8c] ;  /* 0x00008c00010d7983 */ /* 0x000f680000300800 */
        /* <DEDUP_REMOVED lines=63> */
[----:B------:R-:W5:Y:S01]  /*cc30*/  LDL.LU R176, [R1+0x194] ;  /* 0x0001940001b07983 */ /* 0x000f620000300800 */
[----:B------:R-:W-:-:S03]  /*cc40*/  ISETP.GE.AND P0, PT, R19, 0x1, PT ;  /* 0x000000011300780c */ /* 0x000fc60003f06270 */
[----:B------:R-:W5:Y:S04]  /*cc50*/  LDL.LU R175, [R1+0x198] ;  /* 0x0001980001af7983 */ /* 0x000f680000300800 */
[----:B------:R-:W5:Y:S04]  /*cc60*/  LDL.LU R174, [R1+0x19c] ;  /* 0x00019c0001ae7983 */ /* 0x000f680000300800 */
[----:B------:R-:W5:Y:S04]  /*cc70*/  LDL.LU R173, [R1+0x1a0] ;  /* 0x0001a00001ad7983 */ /* 0x000f680000300800 */
[----:B------:R-:W5:Y:S01]  /*cc80*/  LDL.LU R172, [R1+0x1a4] ;  /* 0x0001a40001ac7983 */ /* 0x000f620000300800 */
[----:B------:R-:W-:-:S03]  /*cc90*/  ISETP.LT.OR P1, PT, R0, 0x1, !P0 ;  /* 0x000000010000780c */ /* 0x000fc60004721670 */
        /* <DEDUP_REMOVED lines=13> */
[----:B--2---:R-:W-:-:S03]  /*cd70*/  @!P1 IMAD R2, R2, R17, RZ ;  /* 0x0000001102029224 */ /* 0x004fc600078e02ff */
[----:B------:R-:W2:Y:S04]  /*cd80*/  LDL.LU R158, [R1+0x1dc] ;  /* 0x0001dc00019e7983 */ /* 0x000ea80000300800 */
        /* <DEDUP_REMOVED lines=8> */
[----:B------:R0:W-:Y:S04]  /*ce10*/  @!P1 STG.E.U8 desc[UR36][R4.64], R2 ;  /* 0x0000000204009986 */ /* 0x0001e8000c101124 */
[----:B0-----:R-:W3:Y:S01]  /*ce20*/  LDL.LU R2, [R1+0x4] ;  /* 0x0000040001027983 */ /* 0x001ee20000300800 */
[----:B------:R-:W-:-:S02]  /*ce30*/  ISETP.LT.OR P1, PT, R0, 0x2, !P0 ;  /* 0x000000020000780c */ /* 0x000fc40004721670 */
[----:B------:R-:W-:-:S11]  /*ce40*/  ISETP.GE.AND P2, PT, R19, 0x9, PT ;  /* 0x000000091300780c */ /* 0x000fd60003f46270 */
[----:B---3--:R-:W-:-:S05]  /*ce50*/  @!P1 IMAD R2, R2, R17, RZ ;  /* 0x0000001102029224 */ /* 0x008fca00078e02ff */
[----:B------:R0:W-:Y:S04]  /*ce60*/  @!P1 STG.E.U8 desc[UR36][R4.64+0x1], R2 ;  /* 0x0000010204009986 */ /* 0x0001e8000c101124 */
[----:B0-----:R-:W3:Y:S01]  /*ce70*/  LDL.LU R2, [R1+0x8] ;  /* 0x0000080001027983 */ /* 0x001ee20000300800 */
[C---:B------:R-:W-:Y:S02]  /*ce80*/  ISETP.LT.OR P1, PT, R0.reuse, 0x1, !P2 ;  /* 0x000000010000780c */ /* 0x040fe40005721670 */
[C---:B------:R-:W-:Y:S02]  /*ce90*/  ISETP.LT.OR P3, PT, R0.reuse, 0x2, !P2 ;  /* 0x000000020000780c */ /* 0x040fe40005761670 */
[----:B------:R-:W-:-:S09]  /*cea0*/  ISETP.LT.OR P4, PT, R0, 0x9, !P0 ;  /* 0x000000090000780c */ /* 0x000fd20004781670 */
[----:B---3--:R-:W-:-:S05]  /*ceb0*/  @!P1 IMAD R2, R2, R17, RZ ;  /* 0x0000001102029224 */ /* 0x008fca00078e02ff */
[----:B------:R0:W-:Y:S04]  /*cec0*/  @!P1 STG.E.U8 desc[UR36][R10.64], R2 ;  /* 0x000000020a009986 */ /* 0x0001e8000c101124 */
[----:B0-----:R-:W3:Y:S01]  /*ced0*/  LDL.LU R2, [R1+0x10] ;  /* 0x0000100001027983 */ /* 0x001ee20000300800 */
[----:B------:R-:W-:Y:S01]  /*cee0*/  @!P3 IMAD R3, R3, R17, RZ ;  /* 0x000000110303b224 */ /* 0x000fe200078e02ff */
[C---:B------:R-:W-:Y:S02]  /*cef0*/  ISETP.LT.OR P1, PT, R0.reuse, 0xa, !P0 ;  /* 0x0000000a0000780c */ /* 0x040fe40004721670 */
[C---:B------:R-:W-:Y:S02]  /*cf00*/  ISETP.LT.OR P5, PT, R0.reuse, 0x9, !P2 ;  /* 0x000000090000780c */ /* 0x040fe400057a1670 */
[----:B------:R0:W-:Y:S01]  /*cf10*/  @!P3 STG.E.U8 desc[UR36][R10.64+0x1], R3 ;  /* 0x000001030a00b986 */ /* 0x0001e2000c101124 */
[----:B------:R-:W-:-:S03]  /*cf20*/  ISETP.LT.OR P6, PT, R0, 0xa, !P2 ;  /* 0x0000000a0000780c */ /* 0x000fc600057c1670 */
[----:B0-----:R-:W5:Y:S01]  /*cf30*/  LDL.LU R3, [R1+0x18] ;  /* 0x0000180001037983 */ /* 0x001f620000300800 */
[----:B---3--:R-:W-:-:S05]  /*cf40*/  @!P4 IMAD R2, R2, R17, RZ ;  /* 0x000000110202c224 */ /* 0x008fca00078e02ff */
[----:B------:R0:W-:Y:S04]  /*cf50*/  @!P4 STG.E.U8 desc[UR36][R4.64+0x8], R2 ;  /* 0x000008020400c986 */ /* 0x0001e8000c101124 */
[----:B0-----:R-:W3:Y:S01]  /*cf60*/  LDL.LU R2, [R1+0x1c] ;  /* 0x00001c0001027983 */ /* 0x001ee20000300800 */
[-C--:B----4-:R-:W-:Y:S02]  /*cf70*/  @!P1 IMAD R12, R12, R17.reuse, RZ ;  /* 0x000000110c0c9224 */ /* 0x090fe400078e02ff */
[----:B-----5:R-:W-:-:S03]  /*cf80*/  @!P5 IMAD R3, R3, R17, RZ ;  /* 0x000000110303d224 */ /* 0x020fc600078e02ff */
[----:B------:R0:W-:Y:S04]  /*cf90*/  @!P1 STG.E.U8 desc[UR36][R4.64+0x9], R12 ;  /* 0x0000090c04009986 */ /* 0x0001e8000c101124 */
[----:B------:R1:W-:Y:S04]  /*cfa0*/  @!P5 STG.E.U8 desc[UR36][R10.64+0x8], R3 ;  /* 0x000008030a00d986 */ /* 0x0003e8000c101124 */
[----:B0-----:R-:W4:Y:S04]  /*cfb0*/  LDL.LU R12, [R1+0x28] ;  /* 0x00002800010c7983 */ /* 0x001f280000300800 */
[----:B-1----:R-:W5:Y:S01]  /*cfc0*/  LDL.LU R3, [R1+0x20] ;  /* 0x0000200001037983 */ /* 0x002f620000300800 */
[----:B---3--:R-:W-:-:S05]  /*cfd0*/  @!P6 IMAD R2, R2, R17, RZ ;  /* 0x000000110202e224 */ /* 0x008fca00078e02ff */
[----:B------:R0:W-:Y:S04]  /*cfe0*/  @!P6 STG.E.U8 desc[UR36][R10.64+0x9], R2 ;  /* 0x000009020a00e986 */ /* 0x0001e8000c101124 */
[----:B0-----:R-:W3:Y:S01]  /*cff0*/  LDL.LU R2, [R1+0x24] ;  /* 0x0000240001027983 */ /* 0x001ee20000300800 */
[C---:B------:R-:W-:Y:S02]  /*d000*/  ISETP.LT.OR P3, PT, R0.reuse, 0x11, !P0 ;  /* 0x000000110000780c */ /* 0x040fe40004761670 */
[----:B------:R-:W-:-:S11]  /*d010*/  ISETP.LT.OR P4, PT, R0, 0x12, !P0 ;  /* 0x000000120000780c */ /* 0x000fd60004781670 */
[----:B-----5:R-:W-:-:S05]  /*d020*/  @!P3 IMAD R3, R3, R17, RZ ;  /* 0x000000110303b224 */ /* 0x020fca00078e02ff */
[----:B------:R0:W-:Y:S04]  /*d030*/  @!P3 STG.E.U8 desc[UR36][R4.64+0x10], R3 ;  /* 0x000010030400b986 */ /* 0x0001e8000c101124 */
[----:B0-----:R-:W5:Y:S01]  /*d040*/  LDL.LU R3, [R1+0x2c] ;  /* 0x00002c0001037983 */ /* 0x001f620000300800 */
[----:B---3--:R-:W-:-:S05]  /*d050*/  @!P4 IMAD R2, R2, R17, RZ ;  /* 0x000000110202c224 */ /* 0x008fca00078e02ff */
[----:B------:R0:W-:Y:S04]  /*d060*/  @!P4 STG.E.U8 desc[UR36][R4.64+0x11], R2 ;  /* 0x000011020400c986 */ /* 0x0001e8000c101124 */
[----:B0-----:R-:W3:Y:S01]  /*d070*/  LDL.LU R2, [R1+0x30] ;  /* 0x0000300001027983 */ /* 0x001ee20000300800 */
[C---:B------:R-:W-:Y:S02]  /*d080*/  ISETP.LT.OR P1, PT, R0.reuse, 0x11, !P2 ;  /* 0x000000110000780c */ /* 0x040fe40005721670 */
[C---:B------:R-:W-:Y:S02]  /*d090*/  ISETP.LT.OR P5, PT, R0.reuse, 0x12, !P2 ;  /* 0x000000120000780c */ /* 0x040fe400057a1670 */
[----:B------:R-:W-:-:S09]  /*d0a0*/  ISETP.LT.OR P6, PT, R0, 0x19, !P0 ;  /* 0x000000190000780c */ /* 0x000fd200047c1670 */
        /* <DEDUP_REMOVED lines=38> */
[----:B------:R-:W-:-:S13]  /*d310*/  ISETP.LT.OR P6, PT, R0, 0x2a, !P0 ;  /* 0x0000002a0000780c */ /* 0x000fda00047c1670 */
[----:B-----5:R-:W-:-:S05]  /*d320*/  @!P6 IMAD R3, R3, R17, RZ ;  /* 0x000000110303e224 */ /* 0x020fca00078e02ff */
[----:B------:R-:W-:Y:S01]  /*d330*/  @!P6 STG.E.U8 desc[UR36][R4.64+0x29], R3 ;  /* 0x000029030400e986 */ /* 0x000fe2000c101124 */
[----:B---3--:R-:W-:-:S05]  /*d340*/  @!P5 IMAD R2, R2, R17, RZ ;  /* 0x000000110202d224 */ /* 0x008fca00078e02ff */
[----:B------:R0:W-:Y:S04]  /*d350*/  @!P5 STG.E.U8 desc[UR36][R4.64+0x28], R2 ;  /* 0x000028020400d986 */ /* 0x0001e8000c101124 */
[----:B0-----:R-:W3:Y:S04]  /*d360*/  LDL.LU R2, [R1+0x58] ;  /* 0x0000580001027983 */ /* 0x001ee80000300800 */
[----:B------:R-:W5:Y:S01]  /*d370*/  LDL.LU R3, [R1+0x5c] ;  /* 0x00005c0001037983 */ /* 0x000f620000300800 */
[C---:B------:R-:W-:Y:S02]  /*d380*/  ISETP.LT.OR P1, PT, R0.reuse, 0x29, !P2 ;  /* 0x000000290000780c */ /* 0x040fe40005721670 */
[----:B------:R-:W-:-:S11]  /*d390*/  ISETP.LT.OR P3, PT, R0, 0x2a, !P2 ;  /* 0x0000002a0000780c */ /* 0x000fd60005761670 */
[----:B---3--:R-:W-:-:S05]  /*d3a0*/  @!P1 IMAD R2, R2, R17, RZ ;  /* 0x0000001102029224 */ /* 0x008fca00078e02ff */
[----:B------:R0:W-:Y:S04]  /*d3b0*/  @!P1 STG.E.U8 desc[UR36][R10.64+0x28], R2 ;  /* 0x000028020a009986 */ /* 0x0001e8000c101124 */
[----:B0-----:R-:W3:Y:S01]  /*d3c0*/  LDL.LU R2, [R1+0x60] ;  /* 0x0000600001027983 */ /* 0x001ee20000300800 */
[----:B-----5:R-:W-:-:S05]  /*d3d0*/  @!P3 IMAD R3, R3, R17, RZ ;  /* 0x000000110303b224 */ /* 0x020fca00078e02ff */
[----:B------:R0:W-:Y:S04]  /*d3e0*/  @!P3 STG.E.U8 desc[UR36][R10.64+0x29], R3 ;  /* 0x000029030a00b986 */ /* 0x0001e8000c101124 */
[----:B0-----:R-:W5:Y:S01]  /*d3f0*/  LDL.LU R3, [R1+0x68] ;  /* 0x0000680001037983 */ /* 0x001f620000300800 */
[C---:B------:R-:W-:Y:S02]  /*d400*/  ISETP.LT.OR P4, PT, R0.reuse, 0x31, !P0 ;  /* 0x000000310000780c */ /* 0x040fe40004781670 */
[C---:B------:R-:W-:Y:S02]  /*d410*/  ISETP.LT.OR P5, PT, R0.reuse, 0x32, !P0 ;  /* 0x000000320000780c */ /* 0x040fe400047a1670 */
[----:B------:R-:W-:-:S11]  /*d420*/  ISETP.LT.OR P6, PT, R0, 0x31, !P2 ;  /* 0x000000310000780c */ /* 0x000fd600057c1670 */
[----:B----4-:R-:W-:-:S05]  /*d430*/  @!P5 IMAD R12, R12, R17, RZ ;  /* 0x000000110c0cd224 */ /* 0x010fca00078e02ff */
[----:B------:R-:W-:Y:S01]  /*d440*/  @!P5 STG.E.U8 desc[UR36][R4.64+0x31], R12 ;  /* 0x0000310c0400d986 */ /* 0x000fe2000c101124 */
[----:B---3--:R-:W-:-:S05]  /*d450*/  @!P4 IMAD R2, R2, R17, RZ ;  /* 0x000000110202c224 */ /* 0x008fca00078e02ff */
[----:B------:R0:W-:Y:S04]  /*d460*/  @!P4 STG.E.U8 desc[UR36][R4.64+0x30], R2 ;  /* 0x000030020400c986 */ /* 0x0001e8000c101124 */
[----:B0-----:R-:W3:Y:S01]  /*d470*/  LDL.LU R2, [R1+0x6c] ;  /* 0x00006c0001027983 */ /* 0x001ee20000300800 */
[----:B-----5:R-:W-:-:S03]  /*d480*/  @!P6 IMAD R3, R3, R17, RZ ;  /* 0x000000110303e224 */ /* 0x020fc600078e02ff */
[----:B------:R-:W4:Y:S04]  /*d490*/  LDL.LU R12, [R1+0x78] ;  /* 0x00007800010c7983 */ /* 0x000f280000300800 */
[----:B------:R0:W-:Y:S04]  /*d4a0*/  @!P6 STG.E.U8 desc[UR36][R10.64+0x30], R3 ;  /* 0x000030030a00e986 */ /* 0x0001e8000c101124 */
[----:B0-----:R-:W5:Y:S01]  /*d4b0*/  LDL.LU R3, [R1+0x70] ;  /* 0x0000700001037983 */ /* 0x001f620000300800 */
        /* <DEDUP_REMOVED lines=11> */
[-C--:B----4-:R-:W-:Y:S02]  /*d570*/  @!P5 IMAD R12, R12, R17.reuse, RZ ;  /* 0x000000110c0cd224 */ /* 0x090fe400078e02ff */
[----:B---3--:R-:W-:-:S05]  /*d580*/  @!P4 IMAD R2, R2, R17, RZ ;  /* 0x000000110202c224 */ /* 0x008fca00078e02ff */
[----:B------:R0:W-:Y:S04]  /*d590*/  @!P4 STG.E.U8 desc[UR36][R4.64+0x39], R2 ;  /* 0x000039020400c986 */ /* 0x0001e8000c101124 */
[----:B0-----:R-:W3:Y:S01]  /*d5a0*/  LDL.LU R2, [R1+0x80] ;  /* 0x0000800001027983 */ /* 0x001ee20000300800 */
[----:B-----5:R-:W-:-:S03]  /*d5b0*/  @!P6 IMAD R3, R3, R17, RZ ;  /* 0x000000110303e224 */ /* 0x020fc600078e02ff */
[----:B------:R0:W-:Y:S04]  /*d5c0*/  @!P5 STG.E.U8 desc[UR36][R10.64+0x38], R12 ;  /* 0x0000380c0a00d986 */ /* 0x0001e8000c101124 */
[----:B------:R1:W-:Y:S04]  /*d5d0*/  @!P6 STG.E.U8 desc[UR36][R10.64+0x39], R3 ;  /* 0x000039030a00e986 */ /* 0x0003e8000c101124 */
[----:B0-----:R-:W4:Y:S04]  /*d5e0*/  LDL.LU R12, [R1+0xa0] ;  /* 0x0000a000010c7983 */ /* 0x001f280000300800 */
[----:B-1----:R-:W5:Y:S01]  /*d5f0*/  LDL.LU R3, [R1+0x84] ;  /* 0x0000840001037983 */ /* 0x002f620000300800 */
[----:B------:R-:W-:-:S02]  /*d600*/  ISETP.LT.OR P1, PT, R0, 0x41, !P0 ;  /* 0x000000410000780c */ /* 0x000fc40004721670 */
        /* <DEDUP_REMOVED lines=9> */
[C---:B------:R-:W-:Y:S02]  /*d6a0*/  ISETP.LT.OR P6, PT, R0.reuse, 0x49, !P0 ;  /* 0x000000490000780c */ /* 0x040fe400047c1670 */
[----:B------:R-:W-:-:S02]  /*d6b0*/  ISETP.LT.OR P1, PT, R0, 0x4a, !P0 ;  /* 0x0000004a0000780c */ /* 0x000fc40004721670 */
[----:B------:R-:W-:-:S07]  /*d6c0*/  ISETP.LT.OR P3, PT, R0, 0x49, !P2 ;  /* 0x000000490000780c */ /* 0x000fce0005761670 */
[-C--:B------:R-:W-:Y:S02]  /*d6d0*/  @!P5 IMAD R13, R13, R17.reuse, RZ ;  /* 0x000000110d0dd224 */ /* 0x080fe400078e02ff */
[-C--:B------:R-:W-:Y:S02]  /*d6e0*/  @!P6 IMAD R15, R15, R17.reuse, RZ ;  /* 0x000000110f0fe224 */ /* 0x080fe400078e02ff */
[----:B------:R-:W-:Y:S01]  /*d6f0*/  @!P1 IMAD R21, R21, R17, RZ ;  /* 0x0000001115159224 */ /* 0x000fe200078e02ff */
[----:B------:R4:W-:Y:S01]  /*d700*/  @!P5 STG.E.U8 desc[UR36][R10.64+0x41], R13 ;  /* 0x0000410d0a00d986 */ /* 0x0009e2000c101124 */
[----:B------:R-:W-:-:S13]  /*d710*/  ISETP.LT.OR P5, PT, R0, 0x51, !P0 ;  /* 0x000000510000780c */ /* 0x000fda00047a1670 */
[-C--:B----4-:R-:W-:Y:S02]  /*d720*/  @!P5 IMAD R13, R12, R17.reuse, RZ ;  /* 0x000000110c0dd224 */ /* 0x090fe400078e02ff */
[----:B---3--:R-:W-:-:S05]  /*d730*/  @!P4 IMAD R2, R2, R17, RZ ;  /* 0x000000110202c224 */ /* 0x008fca00078e02ff */
[----:B------:R-:W-:Y:S01]  /*d740*/  @!P4 STG.E.U8 desc[UR36][R10.64+0x40], R2 ;  /* 0x000040020a00c986 */ /* 0x000fe2000c101124 */
[----:B------:R-:W-:-:S03]  /*d750*/  ISETP.LT.OR P4, PT, R0, 0x4a, !P2 ;  /* 0x0000004a0000780c */ /* 0x000fc60005781670 */
[----:B------:R0:W-:Y:S01]  /*d760*/  @!P6 STG.E.U8 desc[UR36][R4.64+0x48], R15 ;  /* 0x0000480f0400e986 */ /* 0x0001e2000c101124 */
[----:B------:R-:W-:-:S03]  /*d770*/  ISETP.LT.OR P6, PT, R0, 0x52, !P0 ;  /* 0x000000520000780c */ /* 0x000fc600047c1670 */
[----:B------:R-:W-:Y:S01]  /*d780*/  @!P1 STG.E.U8 desc[UR36][R4.64+0x49], R21 ;  /* 0x0000491504009986 */ /* 0x000fe2000c101124 */
[----:B------:R-:W-:-:S05]  /*d790*/  ISETP.LT.OR P1, PT, R0, 0x51, !P2 ;  /* 0x000000510000780c */ /* 0x000fca0005721670 */
[-C--:B------:R-:W-:Y:S02]  /*d7a0*/  @!P4 IMAD R23, R23, R17.reuse, RZ ;  /* 0x000000111717c224 */ /* 0x080fe400078e02ff */
[-C--:B-----5:R-:W-:Y:S02]  /*d7b0*/  @!P3 IMAD R3, R3, R17.reuse, RZ ;  /* 0x000000110303b224 */ /* 0x0a0fe400078e02ff */
[-C--:B0-----:R-:W-:Y:S01]  /*d7c0*/  @!P6 IMAD R15, R235, R17.reuse, RZ ;  /* 0x00000011eb0fe224 */ /* 0x081fe200078e02ff */
[----:B------:R-:W-:Y:S03]  /*d7d0*/  @!P4 STG.E.U8 desc[UR36][R10.64+0x49], R23 ;  /* 0x000049170a00c986 */ /* 0x000fe6000c101124 */
[----:B------:R-:W-:Y:S01]  /*d7e0*/  @!P1 IMAD R153, R153, R17, RZ ;  /* 0x0000001199999224 */ /* 0x000fe200078e02ff */
[----:B------:R0:W-:Y:S01]  /*d7f0*/  @!P3 STG.E.U8 desc[UR36][R10.64+0x48], R3 ;  /* 0x000048030a00b986 */ /* 0x0001e2000c101124 */
[----:B------:R-:W-:-:S02]  /*d800*/  ISETP.LT.OR P3, PT, R0, 0x52, !P2 ;  /* 0x000000520000780c */ /* 0x000fc40005761670 */
[C---:B------:R-:W-:Y:S01]  /*d810*/  ISETP.LT.OR P4, PT, R0.reuse, 0x59, !P0 ;  /* 0x000000590000780c */ /* 0x040fe20004781670 */
[----:B------:R1:W-:Y:S01]  /*d820*/  @!P5 STG.E.U8 desc[UR36][R4.64+0x50], R13 ;  /* 0x0000500d0400d986 */ /* 0x0003e2000c101124 */
[----:B------:R-:W-:-:S03]  /*d830*/  ISETP.LT.OR P5, PT, R0, 0x5a, !P0 ;  /* 0x0000005a0000780c */ /* 0x000fc600047a1670 */
[----:B------:R3:W-:Y:S01]  /*d840*/  @!P6 STG.E.U8 desc[UR36][R4.64+0x51], R15 ;  /* 0x0000510f0400e986 */ /* 0x0007e2000c101124 */
[----:B------:R-:W-:-:S03]  /*d850*/  ISETP.LT.OR P6, PT, R0, 0x59, !P2 ;  /* 0x000000590000780c */ /* 0x000fc600057c1670 */
[----:B------:R-:W-:Y:S01]  /*d860*/  @!P1 STG.E.U8 desc[UR36][R10.64+0x50], R153 ;  /* 0x000050990a009986 */ /* 0x000fe2000c101124 */
[----:B------:R-:W-:Y:S01]  /*d870*/  ISETP.LT.OR P1, PT, R0, 0x5a, !P2 ;  /* 0x0000005a0000780c */ /* 0x000fe20005721670 */
[-C--:B0-----:R-:W-:Y:S02]  /*d880*/  @!P3 IMAD R3, R234, R17.reuse, RZ ;  /* 0x00000011ea03b224 */ /* 0x081fe400078e02ff */
[-C--:B------:R-:W-:Y:S02]  /*d890*/  @!P4 IMAD R21, R233, R17.reuse, RZ ;  /* 0x00000011e915c224 */ /* 0x080fe400078e02ff */
[-C--:B-1----:R-:W-:Y:S01]  /*d8a0*/  @!P5 IMAD R13, R232, R17.reuse, RZ ;  /* 0x00000011e80dd224 */ /* 0x082fe200078e02ff */
[----:B------:R0:W-:Y:S03]  /*d8b0*/  @!P3 STG.E.U8 desc[UR36][R10.64+0x51], R3 ;  /* 0x000051030a00b986 */ /* 0x0001e6000c101124 */
[----:B---3--:R-:W-:Y:S01]  /*d8c0*/  @!P6 IMAD R15, R231, R17, RZ ;  /* 0x00000011e70fe224 */ /* 0x008fe200078e02ff */
[----:B------:R1:W-:Y:S01]  /*d8d0*/  @!P4 STG.E.U8 desc[UR36][R4.64+0x58], R21 ;  /* 0x000058150400c986 */ /* 0x0003e2000c101124 */
[----:B------:R-:W-:-:S02]  /*d8e0*/  ISETP.LT.OR P3, PT, R0, 0x61, !P0 ;  /* 0x000000610000780c */ /* 0x000fc40004761670 */
[----:B------:R-:W-:Y:S01]  /*d8f0*/  @!P1 IMAD R23, R230, R17, RZ ;  /* 0x00000011e6179224 */ /* 0x000fe200078e02ff */
        /* <DEDUP_REMOVED lines=8> */
[-C--:B-1----:R-:W-:Y:S02]  /*d980*/  @!P4 IMAD R21, R228, R17.reuse, RZ ;  /* 0x00000011e415c224 */ /* 0x082fe400078e02ff */
[-C--:B---3--:R-:W-:Y:S01]  /*d990*/  @!P5 IMAD R13, R227, R17.reuse, RZ ;  /* 0x00000011e30dd224 */ /* 0x088fe200078e02ff */
[----:B------:R0:W-:Y:S03]  /*d9a0*/  @!P3 STG.E.U8 desc[UR36][R4.64+0x60], R3 ;  /* 0x000060030400b986 */ /* 0x0001e6000c101124 */
[----:B----4-:R-:W-:Y:S01]  /*d9b0*/  @!P6 IMAD R15, R226, R17, RZ ;  /* 0x00000011e20fe224 */ /* 0x010fe200078e02ff */
        /* <DEDUP_REMOVED lines=134> */
[-C--:B----4-:R-:W-:Y:S01]  /*e220*/  @!P6 IMAD R15, R181, R17.reuse, RZ ;  /* 0x00000011b50fe224 */ /* 0x090fe200078e02ff */
[----:B------:R1:W-:Y:S03]  /*e230*/  @!P4 STG.E.U8 desc[UR36][R10.64+0xb8], R21 ;  /* 0x0000b8150a00c986 */ /* 0x0003e6000c101124 */
[----:B------:R-:W-:Y:S01]  /*e240*/  @!P1 IMAD R23, R180, R17, RZ ;  /* 0x00000011b4179224 */ /* 0x000fe200078e02ff */
[C---:B------:R-:W-:Y:S01]  /*e250*/  ISETP.LT.OR P3, PT, R0.reuse, 0xc1, !P2 ;  /* 0x000000c10000780c */ /* 0x040fe20005761670 */
[----:B------:R3:W-:Y:S01]  /*e260*/  @!P5 STG.E.U8 desc[UR36][R10.64+0xb9], R13 ;  /* 0x0000b90d0a00d986 */ /* 0x0007e2000c101124 */
[----:B------:R-:W-:-:S02]  /*e270*/  ISETP.LT.OR P4, PT, R0, 0xc2, !P2 ;  /* 0x000000c20000780c */ /* 0x000fc40005781670 */
[C---:B------:R-:W-:Y:S01]  /*e280*/  ISETP.LT.OR P5, PT, R0.reuse, 0xc9, !P0 ;  /* 0x000000c90000780c */ /* 0x040fe200047a1670 */
[----:B------:R4:W-:Y:S01]  /*e290*/  @!P6 STG.E.U8 desc[UR36][R4.64+0xc0], R15 ;  /* 0x0000c00f0400e986 */ /* 0x0009e2000c101124 */
[----:B------:R-:W-:-:S03]  /*e2a0*/  ISETP.LT.OR P6, PT, R0, 0xca, !P0 ;  /* 0x000000ca0000780c */ /* 0x000fc600047c1670 */
[----:B------:R-:W-:Y:S01]  /*e2b0*/  @!P1 STG.E.U8 desc[UR36][R4.64+0xc1], R23 ;  /* 0x0000c11704009986 */ /* 0x000fe2000c101124 */
[----:B------:R-:W-:-:S03]  /*e2c0*/  ISETP.LT.OR P1, PT, R0, 0xc9, !P2 ;  /* 0x000000c90000780c */ /* 0x000fc60005721670 */
[-C--:B0-----:R-:W-:Y:S02]  /*e2d0*/  @!P3 IMAD R3, R179, R17.reuse, RZ ;  /* 0x00000011b303b224 */ /* 0x081fe400078e02ff */
[-C--:B-1----:R-:W-:Y:S02]  /*e2e0*/  @!P4 IMAD R21, R178, R17.reuse, RZ ;  /* 0x00000011b215c224 */ /* 0x082fe400078e02ff */
[-C--:B---3--:R-:W-:Y:S02]  /*e2f0*/  @!P5 IMAD R13, R177, R17.reuse, RZ ;  /* 0x00000011b10dd224 */ /* 0x088fe400078e02ff */
[-C--:B----4-:R-:W-:Y:S01]  /*e300*/  @!P6 IMAD R15, R176, R17.reuse, RZ ;  /* 0x00000011b00fe224 */ /* 0x090fe200078e02ff */
[----:B------:R0:W-:Y:S03]  /*e310*/  @!P3 STG.E.U8 desc[UR36][R10.64+0xc0], R3 ;  /* 0x0000c0030a00b986 */ /* 0x0001e6000c101124 */
        /* <DEDUP_REMOVED lines=36> */
[----:B------:R4:W-:Y:S04]  /*e560*/  @!P6 STG.E.U8 desc[UR36][R10.64+0xd9], R15 ;  /* 0x0000d90f0a00e986 */ /* 0x0009e8000c101124 */
[----:B------:R-:W-:Y:S01]  /*e570*/  @!P1 STG.E.U8 desc[UR36][R4.64+0xe0], R153 ;  /* 0x0000e09904009986 */ /* 0x000fe2000c101124 */
[C---:B------:R-:W-:Y:S02]  /*e580*/  ISETP.LT.OR P1, PT, R0.reuse, 0xea, !P0 ;  /* 0x000000ea0000780c */ /* 0x040fe40004721670 */
[----:B------:R-:W-:Y:S01]  /*e590*/  ISETP.LT.OR P6, PT, R0, 0xe9, !P0 ;  /* 0x000000e90000780c */ /* 0x000fe200047c1670 */
[-C--:B0-----:R-:W-:Y:S02]  /*e5a0*/  @!P3 IMAD R3, R164, R17.reuse, RZ ;  /* 0x00000011a403b224 */ /* 0x081fe400078e02ff */
[----:B-1----:R-:W-:-:S02]  /*e5b0*/  @!P4 IMAD R21, R163, R17, RZ ;  /* 0x00000011a315c224 */ /* 0x002fc400078e02ff */
[----:B---3--:R-:W-:Y:S01]  /*e5c0*/  @!P5 IMAD R13, R162, R17, RZ ;  /* 0x00000011a20dd224 */ /* 0x008fe200078e02ff */
[----:B------:R0:W-:Y:S01]  /*e5d0*/  @!P3 STG.E.U8 desc[UR36][R4.64+0xe1], R3 ;  /* 0x0000e1030400b986 */ /* 0x0001e2000c101124 */
[----:B------:R-:W-:-:S04]  /*e5e0*/  ISETP.LT.OR P3, PT, R0, 0xe9, !P2 ;  /* 0x000000e90000780c */ /* 0x000fc80005761670 */
[-C--:B------:R-:W-:Y:S01]  /*e5f0*/  @!P1 IMAD R23, R160, R17.reuse, RZ ;  /* 0x00000011a0179224 */ /* 0x080fe200078e02ff */
[----:B------:R2:W-:Y:S01]  /*e600*/  @!P4 STG.E.U8 desc[UR36][R10.64+0xe0], R21 ;  /* 0x0000e0150a00c986 */ /* 0x0005e2000c101124 */
[----:B----4-:R-:W-:Y:S01]  /*e610*/  @!P6 IMAD R15, R161, R17, RZ ;  /* 0x00000011a10fe224 */ /* 0x010fe200078e02ff */
[C---:B------:R-:W-:Y:S02]  /*e620*/  ISETP.LT.OR P4, PT, R0.reuse, 0xea, !P2 ;  /* 0x000000ea0000780c */ /* 0x040fe40005781670 */
[----:B------:R1:W-:Y:S01]  /*e630*/  @!P5 STG.E.U8 desc[UR36][R10.64+0xe1], R13 ;  /* 0x0000e10d0a00d986 */ /* 0x0003e2000c101124 */
[----:B------:R-:W-:-:S03]  /*e640*/  ISETP.LT.OR P5, PT, R0, 0xf1, !P0 ;  /* 0x000000f10000780c */ /* 0x000fc600047a1670 */
[----:B------:R-:W-:Y:S01]  /*e650*/  @!P1 STG.E.U8 desc[UR36][R4.64+0xe9], R23 ;  /* 0x0000e91704009986 */ /* 0x000fe2000c101124 */
[----:B------:R-:W-:-:S03]  /*e660*/  ISETP.LT.OR P1, PT, R0, 0xf2, !P0 ;  /* 0x000000f20000780c */ /* 0x000fc60004721670 */
[----:B------:R3:W-:Y:S01]  /*e670*/  @!P6 STG.E.U8 desc[UR36][R4.64+0xe8], R15 ;  /* 0x0000e80f0400e986 */ /* 0x0007e2000c101124 */
[----:B------:R-:W-:Y:S01]  /*e680*/  ISETP.LT.OR P6, PT, R0, 0xf1, !P2 ;  /* 0x000000f10000780c */ /* 0x000fe200057c1670 */
[-C--:B0-----:R-:W-:Y:S02]  /*e690*/  @!P3 IMAD R3, R159, R17.reuse, RZ ;  /* 0x000000119f03b224 */ /* 0x081fe400078e02ff */
[-C--:B--2---:R-:W-:Y:S02]  /*e6a0*/  @!P4 IMAD R21, R158, R17.reuse, RZ ;  /* 0x000000119e15c224 */ /* 0x084fe400078e02ff */
[-C--:B-1----:R-:W-:Y:S01]  /*e6b0*/  @!P5 IMAD R13, R157, R17.reuse, RZ ;  /* 0x000000119d0dd224 */ /* 0x082fe200078e02ff */
[----:B------:R0:W-:Y:S01]  /*e6c0*/  @!P3 STG.E.U8 desc[UR36][R10.64+0xe8], R3 ;  /* 0x0000e8030a00b986 */ /* 0x0001e2000c101124 */
[----:B------:R-:W-:Y:S02]  /*e6d0*/  ISETP.LT.OR P3, PT, R0, 0xf2, !P2 ;  /* 0x000000f20000780c */ /* 0x000fe40005761670 */
[-C--:B---3--:R-:W-:Y:S01]  /*e6e0*/  @!P1 IMAD R15, R156, R17.reuse, RZ ;  /* 0x000000119c0f9224 */ /* 0x088fe200078e02ff */
[----:B------:R1:W-:Y:S03]  /*e6f0*/  @!P4 STG.E.U8 desc[UR36][R10.64+0xe9], R21 ;  /* 0x0000e9150a00c986 */ /* 0x0003e6000c101124 */
[----:B------:R-:W-:Y:S01]  /*e700*/  @!P6 IMAD R23, R155, R17, RZ ;  /* 0x000000119b17e224 */ /* 0x000fe200078e02ff */
[C---:B------:R-:W-:Y:S01]  /*e710*/  ISETP.LT.OR P4, PT, R0.reuse, 0xf9, !P0 ;  /* 0x000000f90000780c */ /* 0x040fe20004781670 */
[----:B------:R-:W-:Y:S01]  /*e720*/  @!P1 STG.E.U8 desc[UR36][R4.64+0xf1], R15 ;  /* 0x0000f10f04009986 */ /* 0x000fe2000c101124 */
[----:B------:R-:W-:-:S02]  /*e730*/  ISETP.LT.OR P0, PT, R0, 0xfa, !P0 ;  /* 0x000000fa0000780c */ /* 0x000fc40004701670 */
[C---:B------:R-:W-:Y:S01]  /*e740*/  ISETP.GE.AND P1, PT, R19.reuse, 0x81, PT ;  /* 0x000000811300780c */ /* 0x040fe20003f26270 */
[----:B------:R2:W-:Y:S01]  /*e750*/  @!P5 STG.E.U8 desc[UR36][R4.64+0xf0], R13 ;  /* 0x0000f00d0400d986 */ /* 0x0005e2000c101124 */
[C---:B------:R-:W-:Y:S02]  /*e760*/  ISETP.LT.OR P5, PT, R0.reuse, 0xf9, !P2 ;  /* 0x000000f90000780c */ /* 0x040fe400057a1670 */
[C---:B------:R-:W-:Y:S01]  /*e770*/  ISETP.LT.OR P2, PT, R0.reuse, 0xfa, !P2 ;  /* 0x000000fa0000780c */ /* 0x040fe20005741670 */
[----:B------:R-:W-:Y:S01]  /*e780*/  @!P6 STG.E.U8 desc[UR36][R10.64+0xf0], R23 ;  /* 0x0000f0170a00e986 */ /* 0x000fe2000c101124 */
[----:B------:R-:W-:Y:S01]  /*e790*/  ISETP.LT.OR P6, PT, R0, 0x1, !P1 ;  /* 0x000000010000780c */ /* 0x000fe20004fc1670 */
[-C--:B0-----:R-:W-:Y:S02]  /*e7a0*/  @!P3 IMAD R3, R154, R17.reuse, RZ ;  /* 0x000000119a03b224 */ /* 0x081fe400078e02ff */
[-C--:B-1----:R-:W-:Y:S02]  /*e7b0*/  @!P4 IMAD R21, R152, R17.reuse, RZ ;  /* 0x000000119815c224 */ /* 0x082fe400078e02ff */
[----:B------:R-:W-:Y:S01]  /*e7c0*/  @!P0 IMAD R153, R22, R17, RZ ;  /* 0x0000001116998224 */ /* 0x000fe200078e02ff */
[----:B------:R0:W-:Y:S01]  /*e7d0*/  @!P3 STG.E.U8 desc[UR36][R10.64+0xf1], R3 ;  /* 0x0000f1030a00b986 */ /* 0x0001e2000c101124 */
[----:B------:R-:W-:-:S02]  /*e7e0*/  ISETP.GE.AND P3, PT, R19, 0x89, PT ;  /* 0x000000891300780c */ /* 0x000fc40003f66270 */
[-C--:B--2---:R-:W-:Y:S02]  /*e7f0*/  @!P5 IMAD R13, R20, R17.reuse, RZ ;  /* 0x00000011140dd224 */ /* 0x084fe400078e02ff */
[-C--:B------:R-:W-:Y:S01]  /*e800*/  @!P2 IMAD R15, R14, R17.reuse, RZ ;  /* 0x000000110e0fa224 */ /* 0x080fe200078e02ff */
[----:B------:R-:W-:Y:S01]  /*e810*/  @!P0 STG.E.U8 desc[UR36][R4.64+0xf9], R153 ;  /* 0x0000f99904008986 */ /* 0x000fe2000c101124 */
[----:B------:R-:W-:Y:S01]  /*e820*/  @!P6 IMAD R19, R24, R17, RZ ;  /* 0x000000111813e224 */ /* 0x000fe200078e02ff */
[C---:B------:R-:W-:Y:S02]  /*e830*/  ISETP.LT.OR P0, PT, R0.reuse, 0x2, !P1 ;  /* 0x000000020000780c */ /* 0x040fe40004f01670 */
[----:B------:R1:W-:Y:S01]  /*e840*/  @!P4 STG.E.U8 desc[UR36][R4.64+0xf8], R21 ;  /* 0x0000f8150400c986 */ /* 0x0003e2000c101124 */
[----:B------:R-:W-:-:S03]  /*e850*/  ISETP.LT.OR P4, PT, R0, 0x1, !P3 ;  /* 0x000000010000780c */ /* 0x000fc60005f81670 */
[----:B------:R-:W-:Y:S01]  /*e860*/  @!P5 STG.E.U8 desc[UR36][R10.64+0xf8], R13 ;  /* 0x0000f80d0a00d986 */ /* 0x000fe2000c101124 */
[----:B------:R-:W-:-:S03]  /*e870*/  ISETP.LT.OR P5, PT, R0, 0x2, !P3 ;  /* 0x000000020000780c */ /* 0x000fc60005fa1670 */
[----:B------:R-:W-:Y:S01]  /*e880*/  @!P2 STG.E.U8 desc[UR36][R10.64+0xf9], R15 ;  /* 0x0000f90f0a00a986 */ /* 0x000fe2000c101124 */
[----:B------:R-:W-:-:S03]  /*e890*/  ISETP.LT.OR P2, PT, R0, 0x9, !P1 ;  /* 0x000000090000780c */ /* 0x000fc60004f41670 */
[----:B------:R-:W-:Y:S01]  /*e8a0*/  @!P6 STG.E.U8 desc[UR36][R6.64], R19 ;  /* 0x000000130600e986 */ /* 0x000fe2000c101124 */
[----:B------:R-:W-:Y:S01]  /*e8b0*/  ISETP.LT.OR P6, PT, R0, 0xa, !P1 ;  /* 0x0000000a0000780c */ /* 0x000fe20004fc1670 */
[-C--:B------:R-:W-:Y:S02]  /*e8c0*/  @!P0 IMAD R25, R25, R17.reuse, RZ ;  /* 0x0000001119198224 */ /* 0x080fe400078e02ff */
[-C--:B0-----:R-:W-:Y:S02]  /*e8d0*/  @!P4 IMAD R3, R26, R17.reuse, RZ ;  /* 0x000000111a03c224 */ /* 0x081fe400078e02ff */
[-C--:B------:R-:W-:Y:S01]  /*e8e0*/  @!P5 IMAD R27, R27, R17.reuse, RZ ;  /* 0x000000111b1bd224 */ /* 0x080fe200078e02ff */
[----:B------:R-:W-:Y:S03]  /*e8f0*/  @!P0 STG.E.U8 desc[UR36][R6.64+0x1], R25 ;  /* 0x0000011906008986 */ /* 0x000fe6000c101124 */
[----:B-1----:R-:W-:Y:S01]  /*e900*/  @!P2 IMAD R5, R28, R17, RZ ;  /* 0x000000111c05a224 */ /* 0x002fe200078e02ff */
[----:B------:R0:W-:Y:S01]  /*e910*/  @!P4 STG.E.U8 desc[UR36][R8.64], R3 ;  /* 0x000000030800c986 */ /* 0x0001e2000c101124 */
[----:B------:R-:W-:-:S02]  /*e920*/  ISETP.LT.OR P0, PT, R0, 0xa, !P3 ;  /* 0x0000000a0000780c */ /* 0x000fc40005f01670 */
[----:B------:R-:W-:Y:S01]  /*e930*/  @!P6 IMAD R29, R29, R17, RZ ;  /* 0x000000111d1de224 */ /* 0x000fe200078e02ff */
[C---:B------:R-:W-:Y:S01]  /*e940*/  ISETP.LT.OR P4, PT, R0.reuse, 0x9, !P3 ;  /* 0x000000090000780c */ /* 0x040fe20005f81670 */
[----:B------:R-:W-:Y:S01]  /*e950*/  @!P5 STG.E.U8 desc[UR36][R8.64+0x1], R27 ;  /* 0x0000011b0800d986 */ /* 0x000fe2000c101124 */
[----:B------:R-:W-:-:S03]  /*e960*/  ISETP.LT.OR P5, PT, R0, 0x11, !P1 ;  /* 0x000000110000780c */ /* 0x000fc60004fa1670 */
[----:B------:R1:W-:Y:S01]  /*e970*/  @!P2 STG.E.U8 desc[UR36][R6.64+0x8], R5 ;  /* 0x000008050600a986 */ /* 0x0003e2000c101124 */
[----:B------:R-:W-:-:S03]  /*e980*/  ISETP.LT.OR P2, PT, R0, 0x12, !P1 ;  /* 0x000000120000780c */ /* 0x000fc60004f41670 */
[----:B------:R-:W-:Y:S01]  /*e990*/  @!P6 STG.E.U8 desc[UR36][R6.64+0x9], R29 ;  /* 0x0000091d0600e986 */ /* 0x000fe2000c101124 */
[----:B------:R-:W-:Y:S01]  /*e9a0*/  ISETP.LT.OR P6, PT, R0, 0x11, !P3 ;  /* 0x000000110000780c */ /* 0x000fe20005fc1670 */
[-C--:B------:R-:W-:Y:S02]  /*e9b0*/  @!P0 IMAD R31, R31, R17.reuse, RZ ;  /* 0x000000111f1f8224 */ /* 0x080fe400078e02ff */
[-C--:B0-----:R-:W-:Y:S02]  /*e9c0*/  @!P4 IMAD R3, R30, R17.reuse, RZ ;  /* 0x000000111e03c224 */ /* 0x081fe400078e02ff */
[-C--:B------:R-:W-:Y:S01]  /*e9d0*/  @!P5 IMAD R11, R32, R17.reuse, RZ ;  /* 0x00000011200bd224 */ /* 0x080fe200078e02ff */
[----:B------:R-:W-:Y:S03]  /*e9e0*/  @!P0 STG.E.U8 desc[UR36][R8.64+0x9], R31 ;  /* 0x0000091f08008986 */ /* 0x000fe6000c101124 */
[----:B------:R-:W-:Y:S01]  /*e9f0*/  @!P2 IMAD R33, R33, R17, RZ ;  /* 0x000000112121a224 */ /* 0x000fe200078e02ff */
[----:B------:R0:W-:Y:S01]  /*ea00*/  @!P4 STG.E.U8 desc[UR36][R8.64+0x8], R3 ;  /* 0x000008030800c986 */ /* 0x0001e2000c101124 */
[----:B------:R-:W-:-:S02]  /*ea10*/  ISETP.LT.OR P0, PT, R0, 0x12, !P3 ;  /* 0x000000120000780c */ /* 0x000fc40005f01670 */
[----:B-1----:R-:W-:Y:S01]  /*ea20*/  @!P6 IMAD R5, R34, R17, RZ ;  /* 0x000000112205e224 */ /* 0x002fe200078e02ff */
[C---:B------:R-:W-:Y:S01]  /*ea30*/  ISETP.LT.OR P4, PT, R0.reuse, 0x19, !P1 ;  /* 0x000000190000780c */ /* 0x040fe20004f81670 */
[----:B------:R-:W-:Y:S01]  /*ea40*/  @!P5 STG.E.U8 desc[UR36][R6.64+0x10], R11 ;  /* 0x0000100b0600d986 */ /* 0x000fe2000c101124 */
[----:B------:R-:W-:-:S03]  /*ea50*/  ISETP.LT.OR P5, PT, R0, 0x1a, !P1 ;  /* 0x0000001a0000780c */ /* 0x000fc60004fa1670 */
[----:B------:R-:W-:Y:S01]  /*ea60*/  @!P2 STG.E.U8 desc[UR36][R6.64+0x11], R33 ;  /* 0x000011210600a986 */ /* 0x000fe2000c101124 */
[----:B------:R-:W-:-:S03]  /*ea70*/  ISETP.LT.OR P2, PT, R0, 0x19, !P3 ;  /* 0x000000190000780c */ /* 0x000fc60005f41670 */
[----:B------:R1:W-:Y:S01]  /*ea80*/  @!P6 STG.E.U8 desc[UR36][R8.64+0x10], R5 ;  /* 0x000010050800e986 */ /* 0x0003e2000c101124 */
[----:B------:R-:W-:Y:S01]  /*ea90*/  ISETP.LT.OR P6, PT, R0, 0x1a, !P3 ;  /* 0x0000001a0000780c */ /* 0x000fe20005fc1670 */
[-C--:B------:R-:W-:Y:S02]  /*eaa0*/  @!P0 IMAD R35, R35, R17.reuse, RZ ;  /* 0x0000001123238224 */ /* 0x080fe400078e02ff */
[-C--:B0-----:R-:W-:Y:S02]  /*eab0*/  @!P4 IMAD R3, R36, R17.reuse, RZ ;  /* 0x000000112403c224 */ /* 0x081fe400078e02ff */
[-C--:B------:R-:W-:Y:S01]  /*eac0*/  @!P5 IMAD R37, R37, R17.reuse, RZ ;  /* 0x000000112525d224 */ /* 0x080fe200078e02ff */
[----:B------:R-:W-:Y:S01]  /*ead0*/  @!P0 STG.E.U8 desc[UR36][R8.64+0x11], R35 ;  /* 0x0000112308008986 */ /* 0x000fe2000c101124 */
[----:B------:R-:W-:Y:S02]  /*eae0*/  ISETP.LT.OR P0, PT, R0, 0x22, !P1 ;  /* 0x000000220000780c */ /* 0x000fe40004f01670 */
[----:B-1----:R-:W-:-:S04]  /*eaf0*/  @!P2 IMAD R5, R38, R17, RZ ;  /* 0x000000112605a224 */ /* 0x002fc800078e02ff */
[----:B------:R-:W-:Y:S01]  /*eb00*/  @!P6 IMAD R39, R39, R17, RZ ;  /* 0x000000112727e224 */ /* 0x000fe200078e02ff */
[----:B------:R0:W-:Y:S01]  /*eb10*/  @!P4 STG.E.U8 desc[UR36][R6.64+0x18], R3 ;  /* 0x000018030600c986 */ /* 0x0001e2000c101124 */
[----:B------:R-:W-:-:S03]  /*eb20*/  ISETP.LT.OR P4, PT, R0, 0x21, !P1 ;  /* 0x000000210000780c */ /* 0x000fc60004f81670 */
        /* <DEDUP_REMOVED lines=216> */
[-C--:B0-----:R-:W-:Y:S02]  /*f8b0*/  @!P4 IMAD R3, R110, R17.reuse, RZ ;  /* 0x000000116e03c224 */ /* 0x081fe400078e02ff */
[-C--:B------:R-:W-:Y:S02]  /*f8c0*/  @!P0 IMAD R111, R111, R17.reuse, RZ ;  /* 0x000000116f6f8224 */ /* 0x080fe400078e02ff */
[-C--:B------:R-:W-:Y:S01]  /*f8d0*/  @!P5 IMAD R11, R112, R17.reuse, RZ ;  /* 0x00000011700bd224 */ /* 0x080fe200078e02ff */
[----:B------:R0:W-:Y:S03]  /*f8e0*/  @!P4 STG.E.U8 desc[UR36][R8.64+0xa8], R3 ;  /* 0x0000a8030800c986 */ /* 0x0001e6000c101124 */
[-C--:B------:R-:W-:Y:S01]  /*f8f0*/  @!P2 IMAD R113, R113, R17.reuse, RZ ;  /* 0x000000117171a224 */ /* 0x080fe200078e02ff */
[----:B------:R-:W-:Y:S03]  /*f900*/  @!P0 STG.E.U8 desc[UR36][R8.64+0xa9], R111 ;  /* 0x0000a96f08008986 */ /* 0x000fe6000c101124 */
[----:B-1----:R-:W-:Y:S01]  /*f910*/  @!P6 IMAD R5, R114, R17, RZ ;  /* 0x000000117205e224 */ /* 0x002fe200078e02ff */
[C---:B------:R-:W-:Y:S01]  /*f920*/  ISETP.LT.OR P0, PT, R0.reuse, 0xb2, !P3 ;  /* 0x000000b20000780c */ /* 0x040fe20005f01670 */
[----:B------:R-:W-:Y:S01]  /*f930*/  @!P5 STG.E.U8 desc[UR36][R6.64+0xb0], R11 ;  /* 0x0000b00b0600d986 */ /* 0x000fe2000c101124 */
[----:B------:R-:W-:-:S02]  /*f940*/  ISETP.LT.OR P5, PT, R0, 0xba, !P1 ;  /* 0x000000ba0000780c */ /* 0x000fc40004fa1670 */
[C---:B------:R-:W-:Y:S01]  /*f950*/  ISETP.LT.OR P4, PT, R0.reuse, 0xb9, !P1 ;  /* 0x000000b90000780c */ /* 0x040fe20004f81670 */
[----:B------:R-:W-:Y:S01]  /*f960*/  @!P2 STG.E.U8 desc[UR36][R6.64+0xb1], R113 ;  /* 0x0000b1710600a986 */ /* 0x000fe2000c101124 */
[----:B------:R-:W-:-:S03]  /*f970*/  ISETP.LT.OR P2, PT, R0, 0xb9, !P3 ;  /* 0x000000b90000780c */ /* 0x000fc60005f41670 */
[----:B------:R1:W-:Y:S01]  /*f980*/  @!P6 STG.E.U8 desc[UR36][R8.64+0xb0], R5 ;  /* 0x0000b0050800e986 */ /* 0x0003e2000c101124 */
[----:B------:R-:W-:-:S03]  /*f990*/  ISETP.LT.OR P6, PT, R0, 0xba, !P3 ;  /* 0x000000ba0000780c */ /* 0x000fc60005fc1670 */
[-C--:B------:R-:W-:Y:S02]  /*f9a0*/  @!P0 IMAD R115, R115, R17.reuse, RZ ;  /* 0x0000001173738224 */ /* 0x080fe400078e02ff */
[-C--:B------:R-:W-:Y:S02]  /*f9b0*/  @!P5 IMAD R117, R117, R17.reuse, RZ ;  /* 0x000000117575d224 */ /* 0x080fe400078e02ff */
[-C--:B0-----:R-:W-:Y:S01]  /*f9c0*/  @!P4 IMAD R3, R116, R17.reuse, RZ ;  /* 0x000000117403c224 */ /* 0x081fe200078e02ff */
[----:B------:R-:W-:Y:S01]  /*f9d0*/  @!P0 STG.E.U8 desc[UR36][R8.64+0xb1], R115 ;  /* 0x0000b17308008986 */ /* 0x000fe2000c101124 */
[----:B------:R-:W-:Y:S01]  /*f9e0*/  ISETP.LT.OR P0, PT, R0, 0xc1, !P1 ;  /* 0x000000c10000780c */ /* 0x000fe20004f01670 */
[----:B-1----:R-:W-:-:S03]  /*f9f0*/  @!P2 IMAD R5, R118, R17, RZ ;  /* 0x000000117605a224 */ /* 0x002fc600078e02ff */
[----:B------:R-:W-:Y:S01]  /*fa00*/  @!P6 IMAD R119, R119, R17, RZ ;  /* 0x000000117777e224 */ /* 0x000fe200078e02ff */
[----:B------:R-:W-:Y:S01]  /*fa10*/  @!P5 STG.E.U8 desc[UR36][R6.64+0xb9], R117 ;  /* 0x0000b9750600d986 */ /* 0x000fe2000c101124 */
[----:B------:R-:W-:-:S03]  /*fa20*/  ISETP.LT.OR P5, PT, R0, 0xc2, !P1 ;  /* 0x000000c20000780c */ /* 0x000fc60004fa1670 */
[----:B------:R0:W-:Y:S01]  /*fa30*/  @!P4 STG.E.U8 desc[UR36][R6.64+0xb8], R3 ;  /* 0x0000b8030600c986 */ /* 0x0001e2000c101124 */
[----:B------:R-:W-:-:S03]  /*fa40*/  ISETP.LT.OR P4, PT, R0, 0xc1, !P3 ;  /* 0x000000c10000780c */ /* 0x000fc60005f81670 */
[----:B------:R-:W-:Y:S01]  /*fa50*/  @!P6 STG.E.U8 desc[UR36][R8.64+0xb9], R119 ;  /* 0x0000b9770800e986 */ /* 0x000fe2000c101124 */
[----:B------:R-:W-:-:S03]  /*fa60*/  ISETP.LT.OR P6, PT, R0, 0xc2, !P3 ;  /* 0x000000c20000780c */ /* 0x000fc60005fc1670 */
[----:B------:R1:W-:Y:S01]  /*fa70*/  @!P2 STG.E.U8 desc[UR36][R8.64+0xb8], R5 ;  /* 0x0000b8050800a986 */ /* 0x0003e2000c101124 */
[----:B------:R-:W-:Y:S01]  /*fa80*/  ISETP.LT.OR P2, PT, R0, 0xc9, !P1 ;  /* 0x000000c90000780c */ /* 0x000fe20004f41670 */
[-C--:B------:R-:W-:Y:S02]  /*fa90*/  @!P0 IMAD R11, R120, R17.reuse, RZ ;  /* 0x00000011780b8224 */ /* 0x080fe400078e02ff */
[-C--:B------:R-:W-:Y:S02]  /*faa0*/  @!P5 IMAD R121, R121, R17.reuse, RZ ;  /* 0x000000117979d224 */ /* 0x080fe400078e02ff */
[-C--:B0-----:R-:W-:Y:S01]  /*fab0*/  @!P4 IMAD R3, R122, R17.reuse, RZ ;  /* 0x000000117a03c224 */ /* 0x081fe200078e02ff */
[----:B------:R0:W-:Y:S03]  /*fac0*/  @!P0 STG.E.U8 desc[UR36][R6.64+0xc0], R11 ;  /* 0x0000c00b06008986 */ /* 0x0001e6000c101124 */
[-C--:B------:R-:W-:Y:S01]  /*fad0*/  @!P6 IMAD R123, R123, R17.reuse, RZ ;  /* 0x000000117b7be224 */ /* 0x080fe200078e02ff */
[----:B------:R-:W-:Y:S01]  /*fae0*/  ISETP.LT.OR P0, PT, R0, 0xca, !P1 ;  /* 0x000000ca0000780c */ /* 0x000fe20004f01670 */
[----:B------:R-:W-:Y:S02]  /*faf0*/  @!P5 STG.E.U8 desc[UR36][R6.64+0xc1], R121 ;  /* 0x0000c1790600d986 */ /* 0x000fe4000c101124 */
[----:B-1----:R-:W-:Y:S01]  /*fb00*/  @!P2 IMAD R5, R124, R17, RZ ;  /* 0x000000117c05a224 */ /* 0x002fe200078e02ff */
[C---:B------:R-:W-:Y:S01]  /*fb10*/  ISETP.LT.OR P5, PT, R0.reuse, 0xc9, !P3 ;  /* 0x000000c90000780c */ /* 0x040fe20005fa1670 */
[----:B------:R1:W-:Y:S01]  /*fb20*/  @!P4 STG.E.U8 desc[UR36][R8.64+0xc0], R3 ;  /* 0x0000c0030800c986 */ /* 0x0003e2000c101124 */
        /* <DEDUP_REMOVED lines=8> */
[----:B------:R-:W-:Y:S03]  /*fbb0*/  @!P0 STG.E.U8 desc[UR36][R6.64+0xc9], R125 ;  /* 0x0000c97d06008986 */ /* 0x000fe6000c101124 */
[-C--:B-1----:R-:W-:Y:S01]  /*fbc0*/  @!P6 IMAD R3, R128, R17.reuse, RZ ;  /* 0x000000118003e224 */ /* 0x082fe200078e02ff */
[----:B------:R0:W-:Y:S03]  /*fbd0*/  @!P5 STG.E.U8 desc[UR36][R8.64+0xc8], R11 ;  /* 0x0000c80b0800d986 */ /* 0x0001e6000c101124 */
[----:B------:R-:W-:Y:S01]  /*fbe0*/  @!P2 IMAD R129, R129, R17, RZ ;  /* 0x000000118181a224 */ /* 0x000fe200078e02ff */
[C---:B------:R-:W-:Y:S01]  /*fbf0*/  ISETP.LT.OR P0, PT, R0.reuse, 0xd1, !P3 ;  /* 0x000000d10000780c */ /* 0x040fe20005f01670 */
[----:B------:R-:W-:Y:S01]  /*fc00*/  @!P4 STG.E.U8 desc[UR36][R8.64+0xc9], R127 ;  /* 0x0000c97f0800c986 */ /* 0x000fe2000c101124 */
[----:B------:R-:W-:-:S02]  /*fc10*/  ISETP.LT.OR P5, PT, R0, 0xd2, !P3 ;  /* 0x000000d20000780c */ /* 0x000fc40005fa1670 */
[C---:B------:R-:W-:Y:S01]  /*fc20*/  ISETP.LT.OR P4, PT, R0.reuse, 0xd9, !P1 ;  /* 0x000000d90000780c */ /* 0x040fe20004f81670 */
[----:B------:R1:W-:Y:S01]  /*fc30*/  @!P6 STG.E.U8 desc[UR36][R6.64+0xd0], R3 ;  /* 0x0000d0030600e986 */ /* 0x0003e2000c101124 */
[----:B------:R-:W-:-:S03]  /*fc40*/  ISETP.LT.OR P6, PT, R0, 0xda, !P1 ;  /* 0x000000da0000780c */ /* 0x000fc60004fc1670 */
[----:B------:R-:W-:Y:S01]  /*fc50*/  @!P2 STG.E.U8 desc[UR36][R6.64+0xd1], R129 ;  /* 0x0000d1810600a986 */ /* 0x000fe2000c101124 */
[----:B------:R-:W-:-:S03]  /*fc60*/  ISETP.LT.OR P2, PT, R0, 0xd9, !P3 ;  /* 0x000000d90000780c */ /* 0x000fc60005f41670 */
[-C--:B--2---:R-:W-:Y:S02]  /*fc70*/  @!P0 IMAD R5, R130, R17.reuse, RZ ;  /* 0x0000001182058224 */ /* 0x084fe400078e02ff */
[-C--:B------:R-:W-:Y:S02]  /*fc80*/  @!P5 IMAD R131, R131, R17.reuse, RZ ;  /* 0x000000118383d224 */ /* 0x080fe400078e02ff */
[-C--:B0-----:R-:W-:Y:S02]  /*fc90*/  @!P4 IMAD R11, R132, R17.reuse, RZ ;  /* 0x00000011840bc224 */ /* 0x081fe400078e02ff */
[-C--:B------:R-:W-:Y:S01]  /*fca0*/  @!P6 IMAD R133, R133, R17.reuse, RZ ;  /* 0x000000118585e224 */ /* 0x080fe200078e02ff */
[----:B------:R0:W-:Y:S03]  /*fcb0*/  @!P0 STG.E.U8 desc[UR36][R8.64+0xd0], R5 ;  /* 0x0000d00508008986 */ /* 0x0001e6000c101124 */
[----:B-1----:R-:W-:Y:S01]  /*fcc0*/  @!P2 IMAD R3, R134, R17, RZ ;  /* 0x000000118603a224 */ /* 0x002fe200078e02ff */
[----:B------:R-:W-:Y:S01]  /*fcd0*/  @!P5 STG.E.U8 desc[UR36][R8.64+0xd1], R131 ;  /* 0x0000d1830800d986 */ /* 0x000fe2000c101124 */
[----:B------:R-:W-:-:S02]  /*fce0*/  ISETP.LT.OR P0, PT, R0, 0xda, !P3 ;  /* 0x000000da0000780c */ /* 0x000fc40005f01670 */
        /* <DEDUP_REMOVED lines=14> */
[----:B------:R-:W-:Y:S01]  /*fdd0*/  @!P4 STG.E.U8 desc[UR36][R6.64+0xe1], R137 ;  /* 0x0000e1890600c986 */ /* 0x000fe2000c101124 */
[----:B------:R-:W-:-:S02]  /*fde0*/  ISETP.LT.OR P0, PT, R0, 0xe9, !P1 ;  /* 0x000000e90000780c */ /* 0x000fc40004f01670 */
[C---:B------:R-:W-:Y:S01]  /*fdf0*/  ISETP.LT.OR P4, PT, R0.reuse, 0xea, !P1 ;  /* 0x000000ea0000780c */ /* 0x040fe20004f81670 */
[----:B------:R1:W-:Y:S01]  /*fe00*/  @!P6 STG.E.U8 desc[UR36][R8.64+0xe0], R11 ;  /* 0x0000e00b0800e986 */ /* 0x0003e2000c101124 */
[C---:B------:R-:W-:Y:S02]  /*fe10*/  ISETP.LT.OR P6, PT, R0.reuse, 0xe9, !P3 ;  /* 0x000000e90000780c */ /* 0x040fe40005fc1670 */
[C---:B------:R-:W-:Y:S01]  /*fe20*/  ISETP.LT.OR P5, PT, R0.reuse, 0xea, !P3 ;  /* 0x000000ea0000780c */ /* 0x040fe20005fa1670 */
[----:B------:R-:W-:Y:S01]  /*fe30*/  @!P2 STG.E.U8 desc[UR36][R8.64+0xe1], R139 ;  /* 0x0000e18b0800a986 */ /* 0x000fe2000c101124 */
[----:B------:R-:W-:-:S05]  /*fe40*/  ISETP.LT.OR P2, PT, R0, 0xf1, !P1 ;  /* 0x000000f10000780c */ /* 0x000fca0004f41670 */
[-C--:B--2---:R-:W-:Y:S02]  /*fe50*/  @!P0 IMAD R3, R140, R17.reuse, RZ ;  /* 0x000000118c038224 */ /* 0x084fe400078e02ff */
[-C--:B------:R-:W-:Y:S02]  /*fe60*/  @!P4 IMAD R141, R141, R17.reuse, RZ ;  /* 0x000000118d8dc224 */ /* 0x080fe400078e02ff */
[-C--:B0-----:R-:W-:Y:S02]  /*fe70*/  @!P6 IMAD R5, R142, R17.reuse, RZ ;  /* 0x000000118e05e224 */ /* 0x081fe400078e02ff */
[-C--:B------:R-:W-:Y:S02]  /*fe80*/  @!P5 IMAD R143, R143, R17.reuse, RZ ;  /* 0x000000118f8fd224 */ /* 0x080fe400078e02ff */
[----:B-1----:R-:W-:Y:S01]  /*fe90*/  @!P2 IMAD R11, R144, R17, RZ ;  /* 0x00000011900ba224 */ /* 0x002fe200078e02ff */
[----:B------:R0:W-:Y:S01]  /*fea0*/  @!P0 STG.E.U8 desc[UR36][R6.64+0xe8], R3 ;  /* 0x0000e80306008986 */ /* 0x0001e2000c101124 */
[----:B------:R-:W-:-:S03]  /*feb0*/  ISETP.LT.OR P0, PT, R0, 0xf2, !P1 ;  /* 0x000000f20000780c */ /* 0x000fc60004f01670 */
[----:B------:R-:W-:Y:S01]  /*fec0*/  @!P4 STG.E.U8 desc[UR36][R6.64+0xe9], R141 ;  /* 0x0000e98d0600c986 */ /* 0x000fe2000c101124 */
[----:B------:R-:W-:-:S03]  /*fed0*/  ISETP.LT.OR P4, PT, R0, 0xf1, !P3 ;  /* 0x000000f10000780c */ /* 0x000fc60005f81670 */
[----:B------:R-:W-:Y:S01]  /*fee0*/  @!P6 STG.E.U8 desc[UR36][R8.64+0xe8], R5 ;  /* 0x0000e8050800e986 */ /* 0x000fe2000c101124 */
[----:B------:R-:W-:-:S03]  /*fef0*/  ISETP.LT.OR P6, PT, R0, 0xf2, !P3 ;  /* 0x000000f20000780c */ /* 0x000fc60005fc1670 */
[----:B------:R-:W-:Y:S01]  /*ff00*/  @!P5 STG.E.U8 desc[UR36][R8.64+0xe9], R143 ;  /* 0x0000e98f0800d986 */ /* 0x000fe2000c101124 */
[----:B------:R-:W-:-:S03]  /*ff10*/  ISETP.LT.OR P5, PT, R0, 0xf9, !P3 ;  /* 0x000000f90000780c */ /* 0x000fc60005fa1670 */
[----:B------:R1:W-:Y:S01]  /*ff20*/  @!P2 STG.E.U8 desc[UR36][R6.64+0xf0], R11 ;  /* 0x0000f00b0600a986 */ /* 0x0003e2000c101124 */
[C---:B------:R-:W-:Y:S02]  /*ff30*/  ISETP.LT.OR P2, PT, R0.reuse, 0xf9, !P1 ;  /* 0x000000f90000780c */ /* 0x040fe40004f41670 */
[C---:B------:R-:W-:Y:S02]  /*ff40*/  ISETP.LT.OR P1, PT, R0.reuse, 0xfa, !P1 ;  /* 0x000000fa0000780c */ /* 0x040fe40004f21670 */
[----:B------:R-:W-:Y:S01]  /*ff50*/  ISETP.LT.OR P3, PT, R0, 0xfa, !P3 ;  /* 0x000000fa0000780c */ /* 0x000fe20005f61670 */
[-C--:B------:R-:W-:Y:S02]  /*ff60*/  @!P0 IMAD R145, R145, R17.reuse, RZ ;  /* 0x0000001191918224 */ /* 0x080fe400078e02ff */
[-C--:B0-----:R-:W-:Y:S02]  /*ff70*/  @!P4 IMAD R3, R146, R17.reuse, RZ ;  /* 0x000000119203c224 */ /* 0x081fe400078e02ff */
[----:B------:R-:W-:-:S02]  /*ff80*/  @!P6 IMAD R147, R147, R17, RZ ;  /* 0x000000119393e224 */ /* 0x000fc400078e02ff */
[-C--:B-1----:R-:W-:Y:S02]  /*ff90*/  @!P5 IMAD R11, R150, R17.reuse, RZ ;  /* 0x00000011960bd224 */ /* 0x082fe400078e02ff */
[-C--:B------:R-:W-:Y:S02]  /*ffa0*/  @!P2 IMAD R5, R148, R17.reuse, RZ ;  /* 0x000000119405a224 */ /* 0x080fe400078e02ff */
[-C--:B------:R-:W-:Y:S02]  /*ffb0*/  @!P1 IMAD R149, R149, R17.reuse, RZ ;  /* 0x0000001195959224 */ /* 0x080fe400078e02ff */
[----:B------:R-:W-:Y:S01]  /*ffc0*/  @!P3 IMAD R151, R151, R17, RZ ;  /* 0x000000119797b224 */ /* 0x000fe200078e02ff */
[----:B------:R0:W-:Y:S04]  /*ffd0*/  @!P0 STG.E.U8 desc[UR36][R6.64+0xf1], R145 ;  /* 0x0000f19106008986 */ /* 0x0001e8000c101124 */
[----:B------:R0:W-:Y:S04]  /*ffe0*/  @!P4 STG.E.U8 desc[UR36][R8.64+0xf0], R3 ;  /* 0x0000f0030800c986 */ /* 0x0001e8000c101124 */
[----:B------:R0:W-:Y:S04]  /*fff0*/  @!P6 STG.E.U8 desc[UR36][R8.64+0xf1], R147 ;  /* 0x0000f1930800e986 */ /* 0x0001e8000c101124 */
[----:B------:R0:W-:Y:S04]  /*10000*/  @!P2 STG.E.U8 desc[UR36][R6.64+0xf8], R5 ;  /* 0x0000f8050600a986 */ /* 0x0001e8000c101124 */
[----:B------:R0:W-:Y:S04]  /*10010*/  @!P1 STG.E.U8 desc[UR36][R6.64+0xf9], R149 ;  /* 0x0000f99506009986 */ /* 0x0001e8000c101124 */
[----:B------:R0:W-:Y:S04]  /*10020*/  @!P5 STG.E.U8 desc[UR36][R8.64+0xf8], R11 ;  /* 0x0000f80b0800d986 */ /* 0x0001e8000c101124 */
[----:B------:R0:W-:Y:S02]  /*10030*/  @!P3 STG.E.U8 desc[UR36][R8.64+0xf9], R151 ;  /* 0x0000f9970800b986 */ /* 0x0001e4000c101124 */
.L_x_542:
[----:B------:R-:W-:Y:S05]  /*10040*/  BSYNC B0 ;  /* 0x0000000000007941 */ /* 0x000fea0003800000 */
.L_x_28:
[----:B0-----:R-:W2:Y:S04]  /*10050*/  LDL.LU R3, [R1+0x200] ;  /* 0x0002000001037983 */ /* 0x001ea80000300800 */
[----:B------:R-:W2:Y:S01]  /*10060*/  LDL.LU R2, [R1+0x204] ;  /* 0x0002040001027983 */ /* 0x000ea20000300800 */
[----:B------:R-:W-:Y:S01]  /*10070*/  ULDC UR4, c[0x0][0xc] ;  /* 0x0000030000047ab9 */ /* 0x000fe20000000800 */
[----:B------:R-:W-:Y:S01]  /*10080*/  ULDC UR5, c[0x0][0x10] ;  /* 0x0000040000057ab9 */ /* 0x000fe20000000800 */
[----:B------:R-:W2:Y:S01]  /*10090*/  LDC R5, c[0x0][0x14] ;  /* 0x00000500ff057b82 */ /* 0x000ea20000000800 */
[----:B------:R-:W-:Y:S01]  /*100a0*/  UIMAD.WIDE.U32 UR4, UR4, UR5, URZ ;  /* 0x00000005040472a5 */ /* 0x000fe2000f8e003f */
[----:B------:R-:W-:Y:S01]  /*100b0*/  PRMT R0, RZ, 0x7610, R0 ;  /* 0x00007610ff007816 */ /* 0x000fe20000000000 */
[----:B------:R-:W-:Y:S01]  /*100c0*/  UMOV UR41, 0xffffffff ;  /* 0xffffffff00297882 */ /* 0x000fe20000000000 */
[----:B------:R-:W-:-:S03]  /*100d0*/  UMOV UR44, 0xffffffff ;  /* 0xffffffff002c7882 */ /* 0x000fc60000000000 */
[----:B--2---:R-:W-:-:S04]  /*100e0*/  IMAD.WIDE.U32 R2, R5, UR4, R2 ;  /* 0x0000000405027c25 */ /* 0x004fc8000f8e0002 */
[----:B------:R-:W-:Y:S01]  /*100f0*/  IMAD R5, R5, UR5, RZ ;  /* 0x0000000505057c24 */ /* 0x000fe2000f8e02ff */
[----:B------:R-:W-:Y:S01]  /*10100*/  ULDC.64 UR4, c[0x0][0x650] ;  /* 0x0001940000047ab9 */ /* 0x000fe20000000a00 */
[----:B-1-3--:R-:W-:Y:S01]  /*10110*/  IMAD.MOV.U32 R6, RZ, RZ, R2 ;  /* 0x000000ffff067224 */ /* 0x00afe200078e0002 */
[----:B------:R-:W-:Y:S01]  /*10120*/  ISETP.GE.U32.AND P0, PT, R2, UR4, PT ;  /* 0x0000000402007c0c */ /* 0x000fe2000bf06070 */
[----:B------:R-:W-:-:S05]  /*10130*/  IMAD.IADD R4, R3, 0x1, R5 ;  /* 0x0000000103047824 */ /* 0x000fca00078e0205 */
[----:B------:R0:W-:Y:S01]  /*10140*/  STL [R1+0x200], R4 ;  /* 0x0002000401007387 */ /* 0x0001e20000100800 */
[----:B------:R-:W-:-:S03]  /*10150*/  ISETP.GE.U32.AND.EX P0, PT, R4, UR5, PT, P0 ;  /* 0x0000000504007c0c */ /* 0x000fc6000bf06100 */
[----:B------:R0:W-:Y:S10]  /*10160*/  STL [R1+0x204], R6 ;  /* 0x0002040601007387 */ /* 0x0001f40000100800 */
[----:B0-----:R-:W-:Y:S05]  /*10170*/  @P0 BRA `(.L_x_543) ;  /* 0x0000000400880947 */ /* 0x001fea0003800000 */
[----:B------:R-:W0:Y:S01]  /*10180*/  S2UR UR6, SR_CTAID.X ;  /* 0x00000000000679c3 */ /* 0x000e220000002500 */
[----:B------:R-:W-:Y:S01]  /*10190*/  ULDC.64 UR12, c[0x0][0x628] ;  /* 0x00018a00000c7ab9 */ /* 0x000fe20000000a00 */
[----:B------:R-:W-:Y:S01]  /*101a0*/  ULDC UR4, c[0x0][0x150] ;  /* 0x0000540000047ab9 */ /* 0x000fe20000000800 */
[----:B------:R-:W-:Y:S01]  /*101b0*/  ISETP.NE.U32.AND P0, PT, RZ, UR12, PT ;  /* 0x0000000cff007c0c */ /* 0x000fe2000bf05070 */
[----:B------:R-:W-:Y:S01]  /*101c0*/  ULDC UR15, c[0x0][0x630] ;  /* 0x00018c00000f7ab9 */ /* 0x000fe20000000800 */
[----:B------:R-:W-:Y:S01]  /*101d0*/  R2UR UR16, R6 ;  /* 0x00000000061072ca */ /* 0x000fe200000e0000 */
[----:B------:R-:W-:Y:S01]  /*101e0*/  ULDC UR19, c[0x0][0x154] ;  /* 0x0000550000137ab9 */ /* 0x000fe20000000800 */
[----:B------:R-:W-:Y:S01]  /*101f0*/  ISETP.NE.AND.EX P0, PT, RZ, UR13, PT, P0 ;  /* 0x0000000dff007c0c */ /* 0x000fe2000bf05300 */
[----:B------:R-:W1:Y:S01]  /*10200*/  S2UR UR18, SR_CTAID.Y ;  /* 0x00000000001279c3 */ /* 0x000e620000002600 */
[----:B------:R-:W-:Y:S02]  /*10210*/  R2UR UR17, R4 ;  /* 0x00000000041172ca */ /* 0x000fe400000e0000 */
[----:B------:R-:W-:-:S02]  /*10220*/  R2UR UR10, R6 ;  /* 0x00000000060a72ca */ /* 0x000fc400000e0000 */
[----:B------:R-:W-:Y:S02]  /*10230*/  R2UR UR11, R4 ;  /* 0x00000000040b72ca */ /* 0x000fe400000e0000 */
[----:B0-----:R-:W-:-:S05]  /*10240*/  I2FP.F32.U32 R0, UR6 ;  /* 0x0000000600007c45 */ /* 0x001fca0008201000 */
[----:B------:R-:W-:-:S04]  /*10250*/  FMUL R0, R0, UR4 ;  /* 0x0000000400007c20 */ /* 0x000fc80008400000 */
[----:B------:R0:W2:Y:S01]  /*10260*/  F2I.U32.TRUNC.NTZ R2, R0 ;  /* 0x0000000000027305 */ /* 0x0000a2000020f000 */
[----:B-1----:R-:W-:Y:S05]  /*10270*/  @!P0 BRA `(.L_x_544) ;  /* 0x0000000000308947 */ /* 0x002fea0003800000 */
        /* <DEDUP_REMOVED lines=12> */
.L_x_544:
[----:B------:R-:W-:Y:S01]  /*10340*/  USHF.R.U64 UR44, UR10, UR15, UR11 ;  /* 0x0000000f0a2c7299 */ /* 0x000fe2000800120b */
[----:B0-----:R-:W-:Y:S01]  /*10350*/  I2FP.F32.U32 R0, UR18 ;  /* 0x0000001200007c45 */ /* 0x001fe20008201000 */
[----:B------:R-:W-:Y:S02]  /*10360*/  USHF.R.U32.HI UR4, URZ, UR15, UR11 ;  /* 0x0000000f3f047299 */ /* 0x000fe4000801160b */
        /* <DEDUP_REMOVED lines=8> */
[----:B------:R-:W-:Y:S01]  /*103f0*/  UIMAD.WIDE.U32 UR8, UR10, UR12, UR8 ;  /* 0x0000000c0a0872a5 */ /* 0x000fe2000f8e0008 */
[----:B--2---:R-:W-:Y:S01]  /*10400*/  R2UR UR12, R2 ;  /* 0x00000000020c72ca */ /* 0x004fe200000e0000 */
[----:B------:R-:W-:Y:S01]  /*10410*/  UIMAD UR10, UR10, UR13, UR4 ;  /* 0x0000000d0a0a72a4 */ /* 0x000fe2000f8e0204 */
[----:B------:R-:W-:Y:S01]  /*10420*/  ULDC UR11, c[0x0][0x618] ;  /* 0x00018600000b7ab9 */ /* 0x000fe20000000800 */
[----:B------:R-:W-:Y:S02]  /*10430*/  ULDC UR21, c[0x0][0x658] ;  /* 0x0001960000157ab9 */ /* 0x000fe40000000800 */
[----:B------:R-:W-:Y:S01]  /*10440*/  UIADD3 UR9, UR9, UR10, URZ ;  /* 0x0000000a09097290 */ /* 0x000fe2000fffe03f */
[----:B------:R-:W-:Y:S01]  /*10450*/  UMOV UR15, 0xffffffff ;  /* 0xffffffff000f7882 */ /* 0x000fe20000000000 */
[----:B------:R-:W-:Y:S01]  /*10460*/  ULDC.64 UR4, c[0x0][0x640] ;  /* 0x0001900000047ab9 */ /* 0x000fe20000000a00 */
[----:B------:R-:W-:Y:S01]  /*10470*/  USHF.L.U32 UR15, UR15, UR21, URZ ;  /* 0x000000150f0f7299 */ /* 0x000fe2000800063f */
[----:B------:R-:W-:Y:S01]  /*10480*/  ISETP.NE.U32.AND P0, PT, RZ, UR4, PT ;  /* 0x00000004ff007c0c */ /* 0x000fe2000bf05070 */
[----:B------:R-:W-:-:S02]  /*10490*/  USHF.R.U64 UR16, UR8, UR11, UR9 ;  /* 0x0000000b08107299 */ /* 0x000fc40008001209 */
[----:B------:R-:W-:Y:S01]  /*104a0*/  USHF.R.U32.HI UR8, URZ, UR11, UR9 ;  /* 0x0000000b3f087299 */ /* 0x000fe20008011609 */
[----:B0-----:R-:W-:Y:S01]  /*104b0*/  R2UR UR14, R0 ;  /* 0x00000000000e72ca */ /* 0x001fe200000e0000 */
[----:B------:R-:W-:Y:S01]  /*104c0*/  ULDC UR17, c[0x0][0x608] ;  /* 0x0001820000117ab9 */ /* 0x000fe20000000800 */
[----:B------:R-:W-:Y:S01]  /*104d0*/  ULOP3.LUT UR42, URZ, UR15, URZ, 0x33, !UPT ;  /* 0x0000000f3f2a7292 */ /* 0x000fe2000f8e333f */
[----:B------:R-:W-:Y:S01]  /*104e0*/  ISETP.NE.AND.EX P0, PT, RZ, UR5, PT, P0 ;  /* 0x00000005ff007c0c */ /* 0x000fe2000bf05300 */
[----:B------:R-:W-:Y:S02]  /*104f0*/  USHF.R.U64 UR15, UR16, UR17, UR8 ;  /* 0x00000011100f7299 */ /* 0x000fe40008001208 */
[----:B------:R-:W-:Y:S02]  /*10500*/  USHF.R.U32.HI UR8, URZ, UR17, UR8 ;  /* 0x000000113f087299 */ /* 0x000fe40008011608 */
[----:B------:R-:W-:Y:S02]  /*10510*/  UIADD3 UR12, -UR12, URZ, URZ ;  /* 0x0000003f0c0c7290 */ /* 0x000fe4000fffe13f */
[----:B------:R-:W-:Y:S01]  /*10520*/  USHF.R.U64 UR17, UR15, UR21, UR8 ;  /* 0x000000150f117299 */ /* 0x000fe20008001208 */
[----:B------:R-:W-:Y:S01]  /*10530*/  UMOV UR19, 0x1 ;  /* 0x0000000100137882 */ /* 0x000fe20000000000 */
[----:B------:R-:W-:Y:S01]  /*10540*/  ULDC UR13, c[0x0][0x144] ;  /* 0x00005100000d7ab9 */ /* 0x000fe20000000800 */
[----:B------:R-:W-:Y:S01]  /*10550*/  ULDC UR7, c[0x0][0x600] ;  /* 0x0001800000077ab9 */ /* 0x000fe20000000800 */
[----:B------:R-:W-:-:S02]  /*10560*/  USHF.L.U32 UR24, UR19, UR21, URZ ;  /* 0x0000001513187299 */ /* 0x000fc4000800063f */
[----:B------:R-:W-:Y:S02]  /*10570*/  USHF.R.U32.HI UR8, URZ, UR21, UR8 ;  /* 0x000000153f087299 */ /* 0x000fe40008011608 */
[----:B------:R-:W-:Y:S02]  /*10580*/  UIMAD UR21, UR13, UR12, UR6 ;  /* 0x0000000c0d1572a4 */ /* 0x000fe4000f8e0206 */
[----:B------:R-:W-:Y:S02]  /*10590*/  UIADD3 UR20, UR7, -0x1, URZ ;  /* 0xffffffff07147890 */ /* 0x000fe4000fffe03f */
[----:B------:R-:W-:Y:S01]  /*105a0*/  UIADD3 UR19, -UR14, URZ, URZ ;  /* 0x0000003f0e137290 */ /* 0x000fe2000fffe13f */
        /* <DEDUP_REMOVED lines=17> */
.L_x_545:
[----:B------:R-:W-:Y:S01]  /*106c0*/  UISETP.NE.AND UP0, UPT, UR46, URZ, UPT ;  /* 0x0000003f2e00728c */ /* 0x000fe2000bf05270 */
[----:B------:R-:W-:Y:S01]  /*106d0*/  IMAD.MOV.U32 R0, RZ, RZ, 0x1 ;  /* 0x00000001ff007424 */ /* 0x000fe200078e00ff */
[----:B------:R-:W-:Y:S02]  /*106e0*/  USHF.R.U64 UR4, UR6, UR22, UR8 ;  /* 0x0000001606047299 */ /* 0x000fe40008001208 */
[----:B------:R-:W-:Y:S02]  /*106f0*/  ULOP3.LUT UR42, UR15, UR42, URZ, 0xc0, !UPT ;  /* 0x0000002a0f2a7292 */ /* 0x000fe4000f8ec03f */
[----:B------:R-:W-:Y:S02]  /*10700*/  UIADD3 UR5, -UR4, URZ, URZ ;  /* 0x0000003f04057290 */ /* 0x000fe4000fffe13f */
[----:B------:R-:W-:Y:S02]  /*10710*/  UIMAD UR42, UR24, UR4, UR42 ;  /* 0x00000004182a72a4 */ /* 0x000fe4000f8e022a */
[----:B------:R-:W-:-:S02]  /*10720*/  ULOP3.LUT UR16, UR16, UR20, URZ, 0xc0, !UPT ;  /* 0x0000001410107292 */ /* 0x000fc4000f8ec03f */
[----:B------:R-:W-:Y:S02]  /*10730*/  @UP0 UIMAD UR21, UR25, UR19, UR18 ;  /* 0x00000013191502a4 */ /* 0x000fe4000f8e0212 */
[----:B------:R-:W-:-:S03]  /*10740*/  UIMAD UR4, UR5, UR23, UR17 ;  /* 0x00000017050472a4 */ /* 0x000fc6000f8e0211 */
[----:B------:R-:W-:Y:S01]  /*10750*/  ULDC UR5, c[0x0][0x610] ;  /* 0x0001840000057ab9 */ /* 0x000fe20000000800 */
[----:B------:R-:W-:Y:S02]  /*10760*/  UIMAD UR4, UR4, UR7, UR16 ;  /* 0x00000007040472a4 */ /* 0x000fe4000f8e0210 */
[----:B------:R-:W-:-:S04]  /*10770*/  UIMAD UR42, UR42, UR5, UR21 ;  /* 0x000000052a2a72a4 */ /* 0x000fc8000f8e0215 */
[----:B------:R-:W-:Y:S02]  /*10780*/  USEL UR41, UR4, UR42, !UP0 ;  /* 0x0000002a04297287 */ /* 0x000fe4000c000000 */
[----:B------:R-:W-:-:S12]  /*10790*/  USEL UR42, UR42, UR4, !UP0 ;  /* 0x000000042a2a7287 */ /* 0x000fd8000c000000 */
.L_x_543:
[----:B------:R-:W-:-:S13]  /*107a0*/  LOP3.LUT P0, RZ, R0, 0xff, RZ, 0xc0, !PT ;  /* 0x000000ff00ff7812 */ /* 0x000fda000780c0ff */
[----:B------:R-:W-:Y:S05]  /*107b0*/  @P0 BRA `(.L_x_546) ;  /* 0xffffff08004c0947 */ /* 0x000fea000383ffff */
[----:B------:R-:W-:Y:S05]  /*107c0*/  EXIT ;  /* 0x000000000000794d */ /* 0x000fea0003800000 */
.L_x_3:
[----:B------:R-:W2:Y:S01]  /*107d0*/  LDL R5, [R1+0x204] ;  /* 0x0002040001057983 */ /* 0x000ea20000100800 */
[----:B------:R-:W-:-:S03]  /*107e0*/  ULDC.64 UR8, c[0x0][0x650] ;  /* 0x0001940000087ab9 */ /* 0x000fc60000000a00 */
[----:B------:R-:W3:Y:S01]  /*107f0*/  LDL R4, [R1+0x200] ;  /* 0x0002000001047983 */ /* 0x000ee20000100800 */
[----:B------:R-:W-:Y:S01]  /*10800*/  PRMT R0, RZ, 0x7610, R0 ;  /* 0x00007610ff007816 */ /* 0x000fe20000000000 */
[----:B------:R-:W-:Y:S02]  /*10810*/  IMAD.MOV.U32 R3, RZ, RZ, -0x1 ;  /* 0xffffffffff037424 */ /* 0x000fe400078e00ff */
[----:B------:R-:W-:Y:S02]  /*10820*/  IMAD.MOV.U32 R2, RZ, RZ, -0x1 ;  /* 0xffffffffff027424 */ /* 0x000fe400078e00ff */
[----:B------:R-:W-:Y:S01]  /*10830*/  IMAD.MOV.U32 R9, RZ, RZ, -0x1 ;  /* 0xffffffffff097424 */ /* 0x000fe200078e00ff */
[----:B--2---:R-:W-:-:S04]  /*10840*/  ISETP.GE.U32.AND P0, PT, R5, UR8, PT ;  /* 0x0000000805007c0c */ /* 0x004fc8000bf06070 */
[----:B---3--:R-:W-:-:S13]  /*10850*/  ISETP.GE.U32.AND.EX P0, PT, R4, UR9, PT, P0 ;  /* 0x0000000904007c0c */ /* 0x008fda000bf06100 */
[----:B------:R-:W-:Y:S05]  /*10860*/  @P0 BRA `(.L_x_547) ;  /* 0x00000004008c0947 */ /* 0x000fea0003800000 */
[----:B------:R-:W-:Y:S01]  /*10870*/  I2FP.F32.U32 R0, UR4 ;  /* 0x0000000400007c45 */ /* 0x000fe20008201000 */
[----:B0-----:R-:W-:Y:S01]  /*10880*/  ULDC.64 UR16, c[0x0][0x628] ;  /* 0x00018a0000107ab9 */ /* 0x001fe20000000a00 */
        /* <DEDUP_REMOVED lines=24> */
.L_x_548:
        /* <DEDUP_REMOVED lines=24> */
[----:B------:R-:W-:Y:S01]  /*10b90*/  UMOV UR19, 0x1 ;  /* 0x0000000100137882 */ /* 0x000fe20000000000 */
[----:B------:R-:W-:Y:S01]  /*10ba0*/  ULDC UR20, c[0x0][0x608] ;  /* 0x0001820000147ab9 */ /* 0x000fe20000000800 */
[----:B------:R-:W-:Y:S01]  /*10bb0*/  USHF.L.U32 UR26, UR19, UR23, URZ ;  /* 0x00000017131a7299 */ /* 0x000fe2000800063f */
[----:B------:R-:W-:Y:S01]  /*10bc0*/  ISETP.NE.AND.EX P0, PT, RZ, UR9, PT, P0 ;  /* 0x00000009ff007c0c */ /* 0x000fe2000bf05300 */
[----:B------:R-:W-:Y:S02]  /*10bd0*/  USHF.R.U64 UR19, UR18, UR20, UR11 ;  /* 0x0000001412137299 */ /* 0x000fe4000800120b */
[----:B------:R-:W-:Y:S02]  /*10be0*/  USHF.R.U32.HI UR11, URZ, UR20, UR11 ;  /* 0x000000143f0b7299 */ /* 0x000fe4000801160b */
[----:B------:R-:W-:-:S02]  /*10bf0*/  UIADD3 UR15, -UR15, URZ, URZ ;  /* 0x0000003f0f0f7290 */ /* 0x000fc4000fffe13f */
[----:B------:R-:W-:Y:S01]  /*10c00*/  USHF.R.U64 UR20, UR19, UR23, UR11 ;  /* 0x0000001713147299 */ /* 0x000fe2000800120b */
[----:B------:R-:W-:Y:S01]  /*10c10*/  ULDC UR16, c[0x0][0x144] ;  /* 0x0000510000107ab9 */ /* 0x000fe20000000800 */
[----:B------:R-:W-:Y:S01]  /*10c20*/  ULDC UR6, c[0x0][0x600] ;  /* 0x0001800000067ab9 */ /* 0x000fe20000000800 */
[----:B------:R-:W-:Y:S02]  /*10c30*/  USHF.R.U32.HI UR11, URZ, UR23, UR11 ;  /* 0x000000173f0b7299 */ /* 0x000fe4000801160b */
[----:B------:R-:W-:Y:S02]  /*10c40*/  UIMAD UR23, UR16, UR15, UR4 ;  /* 0x0000000f101772a4 */ /* 0x000fe4000f8e0204 */
[----:B------:R-:W-:Y:S02]  /*10c50*/  UIADD3 UR22, UR6, -0x1, URZ ;  /* 0xffffffff06167890 */ /* 0x000fe4000fffe03f */
[----:B------:R-:W-:Y:S02]  /*10c60*/  ULOP3.LUT UR27, URZ, UR13, URZ, 0x33, !UPT ;  /* 0x0000000d3f1b7292 */ /* 0x000fe4000f8e333f */
        /* <DEDUP_REMOVED lines=18> */
.L_x_549:
[----:B------:R-:W-:Y:S01]  /*10d90*/  UISETP.NE.AND UP0, UPT, UR46, URZ, UPT ;  /* 0x0000003f2e00728c */ /* 0x000fe2000bf05270 */
[----:B------:R-:W-:Y:S01]  /*10da0*/  IMAD.MOV.U32 R0, RZ, RZ, 0x1 ;  /* 0x00000001ff007424 */ /* 0x000fe200078e00ff */
[----:B------:R-:W-:Y:S01]  /*10db0*/  USHF.R.U64 UR8, UR4, UR24, UR11 ;  /* 0x0000001804087299 */ /* 0x000fe2000800120b */
[----:B------:R-:W-:Y:S01]  /*10dc0*/  IMAD.U32 R9, RZ, RZ, UR5 ;  /* 0x00000005ff097e24 */ /* 0x000fe2000f8e00ff */
[----:B------:R-:W-:Y:S02]  /*10dd0*/  ULOP3.LUT UR4, UR19, UR27, URZ, 0xc0, !UPT ;  /* 0x0000001b13047292 */ /* 0x000fe4000f8ec03f */
[----:B------:R-:W-:Y:S02]  /*10de0*/  ULOP3.LUT UR18, UR18, UR22, URZ, 0xc0, !UPT ;  /* 0x0000001612127292 */ /* 0x000fe4000f8ec03f */
[----:B------:R-:W-:-:S03]  /*10df0*/  UIMAD UR4, UR26, UR8, UR4 ;  /* 0x000000081a0472a4 */ /* 0x000fc6000f8e0204 */
[----:B------:R-:W-:Y:S02]  /*10e00*/  @UP0 UIMAD UR23, UR28, UR21, UR7 ;  /* 0x000000151c1702a4 */ /* 0x000fe4000f8e0207 */
[----:B------:R-:W-:-:S03]  /*10e10*/  UIADD3 UR7, -UR8, URZ, URZ ;  /* 0x0000003f08077290 */ /* 0x000fc6000fffe13f */
[----:B------:R-:W-:Y:S01]  /*10e20*/  ULDC UR8, c[0x0][0x610] ;  /* 0x0001840000087ab9 */ /* 0x000fe20000000800 */
[----:B------:R-:W-:Y:S02]  /*10e30*/  UIMAD UR7, UR7, UR25, UR20 ;  /* 0x00000019070772a4 */ /* 0x000fe4000f8e0214 */
[----:B------:R-:W-:Y:S02]  /*10e40*/  UIMAD UR4, UR4, UR8, UR23 ;  /* 0x00000008040472a4 */ /* 0x000fe4000f8e0217 */
[----:B------:R-:W-:-:S04]  /*10e50*/  UIMAD UR7, UR7, UR6, UR18 ;  /* 0x00000006070772a4 */ /* 0x000fc8000f8e0212 */
[----:B------:R-:W-:Y:S02]  /*10e60*/  USEL UR6, UR7, UR4, !UP0 ;  /* 0x0000000407067287 */ /* 0x000fe4000c000000 */
[----:B------:R-:W-:-:S04]  /*10e70*/  USEL UR4, UR4, UR7, !UP0 ;  /* 0x0000000704047287 */ /* 0x000fc8000c000000 */
[----:B------:R-:W-:Y:S02]  /*10e80*/  IMAD.U32 R2, RZ, RZ, UR6 ;  /* 0x00000006ff027e24 */ /* 0x000fe4000f8e00ff */
[----:B------:R-:W-:-:S07]  /*10e90*/  IMAD.U32 R3, RZ, RZ, UR4 ;  /* 0x00000004ff037e24 */ /* 0x000fce000f8e00ff */
.L_x_547:
[----:B------:R-:W-:-:S08]  /*10ea0*/  NOP ;  /* 0x0000000000007918 */ /* 0x000fd00000000000 */
[----:B0-----:R-:W0:-:S00]  /*10eb0*/  USETMAXREG.DEALLOC.CTAPOOL 0x18 ;  /* 0x00000018000079c8 */ /* 0x001e0000080e0500 */
[----:B------:R-:W-:-:S13]  /*10ec0*/  ISETP.NE.AND P0, PT, RZ, UR10, PT ;  /* 0x0000000aff007c0c */ /* 0x000fda000bf05270 */
[----:B------:R-:W-:Y:S05]  /*10ed0*/  @P0 EXIT ;  /* 0x000000000000094d */ /* 0x000fea0003800000 */
[----:B0-----:R-:W-:Y:S01]  /*10ee0*/  LOP3.LUT P0, RZ, R0, 0xff, RZ, 0xc0, !PT ;  /* 0x000000ff00ff7812 */ /* 0x001fe2000780c0ff */
[----:B------:R-:W-:Y:S02]  /*10ef0*/  IMAD.MOV.U32 R0, RZ, RZ, 0x1 ;  /* 0x00000001ff007424 */ /* 0x000fe400078e00ff */
[----:B------:R-:W-:-:S10]  /*10f00*/  IMAD.MOV.U32 R6, RZ, RZ, RZ ;  /* 0x000000ffff067224 */ /* 0x000fd400078e00ff */
[----:B------:R-:W-:Y:S05]  /*10f10*/  @!P0 BRA `(.L_x_550) ;  /* 0x0000000c005c8947 */ /* 0x000fea0003800000 */
[----:B------:R-:W0:Y:S01]  /*10f20*/  S2R R4, SR_TID.X ;  /* 0x0000000000047919 */ /* 0x000e220000002100 */
[----:B------:R-:W-:Y:S01]  /*10f30*/  ULDC UR4, c[0x0][0x28c] ;  /* 0x0000a30000047ab9 */ /* 0x000fe20000000800 */
[----:B------:R-:W-:Y:S01]  /*10f40*/  ULDC UR6, c[0x0][0x658] ;  /* 0x0001960000067ab9 */ /* 0x000fe20000000800 */
[----:B------:R-:W-:Y:S01]  /*10f50*/  UIADD3 UR10, UR4, 0x1f, URZ ;  /* 0x0000001f040a7890 */ /* 0x000fe2000fffe03f */
[----:B------:R-:W-:Y:S01]  /*10f60*/  BSSY B0, `(.L_x_550) ;  /* 0x00000d2000007945 */ /* 0x000fe20003800000 */
[----:B------:R-:W-:Y:S01]  /*10f70*/  UMOV UR7, 0xffffffff ;  /* 0xffffffff00077882 */ /* 0x000fe20000000000 */
[----:B------:R-:W-:Y:S01]  /*10f80*/  ULDC UR5, c[0x0][0x600] ;  /* 0x0001800000057ab9 */ /* 0x000fe20000000800 */
[----:B------:R-:W-:Y:S01]  /*10f90*/  UMOV UR9, 0x1 ;  /* 0x0000000100097882 */ /* 0x000fe20000000000 */
[----:B------:R-:W-:Y:S01]  /*10fa0*/  USHF.L.U32 UR7, UR7, UR6, URZ ;  /* 0x0000000607077299 */ /* 0x000fe2000800063f */
[----:B------:R-:W-:Y:S01]  /*10fb0*/  IMAD.MOV.U32 R8, RZ, RZ, 0x1 ;  /* 0x00000001ff087424 */ /* 0x000fe200078e00ff */
[----:B------:R-:W-:Y:S01]  /*10fc0*/  UIADD3 UR4, UR5, -0x1, URZ ;  /* 0xffffffff05047890 */ /* 0x000fe2000fffe03f */
[----:B------:R-:W-:Y:S01]  /*10fd0*/  IMAD.MOV.U32 R0, RZ, RZ, 0x1 ;  /* 0x00000001ff007424 */ /* 0x000fe200078e00ff */
[----:B------:R-:W-:Y:S01]  /*10fe0*/  USHF.R.S32.HI UR11, URZ, 0x1f, UR10 ;  /* 0x0000001f3f0b7899 */ /* 0x000fe2000801140a */
[----:B------:R-:W-:Y:S01]  /*10ff0*/  IMAD.MOV.U32 R6, RZ, RZ, RZ ;  /* 0x000000ffff067224 */ /* 0x000fe200078e00ff */
[----:B------:R-:W-:Y:S01]  /*11000*/  ULDC UR8, c[0x0][0xc] ;  /* 0x0000030000087ab9 */ /* 0x000fe20000000800 */
[----:B------:R-:W-:-:S02]  /*11010*/  USHF.L.U32 UR5, UR9, UR6, URZ ;  /* 0x0000000609057299 */ /* 0x000fc4000800063f */
[----:B------:R-:W-:Y:S01]  /*11020*/  ULEA.HI UR11, UR11, UR10, URZ, 0x5 ;  /* 0x0000000a0b0b7291 */ /* 0x000fe2000f8f283f */
[----:B------:R-:W-:Y:S01]  /*11030*/  ULDC UR9, c[0x0][0x10] ;  /* 0x0000040000097ab9 */ /* 0x000fe20000000800 */
[----:B------:R-:W-:Y:S02]  /*11040*/  ULOP3.LUT UR6, URZ, UR7, URZ, 0x33, !UPT ;  /* 0x000000073f067292 */ /* 0x000fe4000f8e333f */
[----:B------:R-:W-:Y:S01]  /*11050*/  UIMAD.WIDE.U32 UR8, UR8, UR9, URZ ;  /* 0x00000009080872a5 */ /* 0x000fe2000f8e003f */
[----:B------:R-:W-:Y:S01]  /*11060*/  ULDC UR7, c[0x0][0x14] ;  /* 0x0000050000077ab9 */ /* 0x000fe20000000800 */
[----:B------:R-:W-:Y:S02]  /*11070*/  USHF.R.S32.HI UR18, URZ, 0x5, UR11 ;  /* 0x000000053f127899 */ /* 0x000fe4000801140b */
[----:B------:R-:W-:Y:S02]  /*11080*/  UIMAD.WIDE.U32 UR20, UR8, UR7, URZ ;  /* 0x00000007081472a5 */ /* 0x000fe4000f8e003f */
[----:B------:R-:W-:-:S02]  /*11090*/  UIMAD UR13, UR9, UR7, URZ ;  /* 0x00000007090d72a4 */ /* 0x000fc4000f8e023f */
[----:B------:R-:W-:Y:S01]  /*110a0*/  ULOP3.LUT UR24, UR40, 0x2, URZ, 0xfc, !UPT ;  /* 0x0000000228187892 */ /* 0x000fe2000f8efc3f */
[C---:B0-----:R-:W-:Y:S01]  /*110b0*/  LOP3.LUT P2, RZ, R4.reuse, 0x7f, RZ, 0xc0, !PT ;  /* 0x0000007f04ff7812 */ /* 0x041fe2000784c0ff */
[----:B------:R-:W-:Y:S01]  /*110c0*/  UIADD3 UR13, UR21, UR13, URZ ;  /* 0x0000000d150d7290 */ /* 0x000fe2000fffe03f */
[----:B------:R-:W-:Y:S01]  /*110d0*/  LOP3.LUT P0, RZ, R4, 0x1f, RZ, 0xc0, !PT ;  /* 0x0000001f04ff7812 */ /* 0x000fe2000780c0ff */
[----:B------:R-:W-:Y:S01]  /*110e0*/  UIADD3 UR25, UR18, 0x1, URZ ;  /* 0x0000000112197890 */ /* 0x000fe2000fffe03f */
[----:B------:R-:W-:Y:S02]  /*110f0*/  ULDC.64 UR22, c[0x0][0x198] ;  /* 0x0000660000167ab9 */ /* 0x000fe40000000a00 */
[----:B------:R-:W-:-:S13]  /*11100*/  PLOP3.LUT P0, PT, P0, P2, PT, 0x8a, 0x0 ;  /* 0x000000000000781c */ /* 0x000fda0000705172 */
.L_x_562:
[----:B------:R-:W-:-:S03]  /*11110*/  UMOV UR7, 0xffffffff ;  /* 0xffffffff00077882 */ /* 0x000fc60000000000 */
[----:B------:R-:W-:Y:S05]  /*11120*/  BRA.DIV UR7, `(.L_x_551) ;  /* 0x0000000e07a07947 */ /* 0x000fea000b800000 */
[----:B------:R-:W-:-:S13]  /*11130*/  ELECT P6, URZ, PT ;  /* 0x00000000003f782f */ /* 0x000fda00038c0000 */
.L_x_572:
[----:B------:R-:W0:Y:S01]  /*11140*/  LDC R4, c[0x0][0x28c] ;  /* 0x0000a300ff047b82 */ /* 0x000e220000000800 */
[----:B------:R-:W-:Y:S01]  /*11150*/  BSSY B1, `(.L_x_552) ;  /* 0x0000035000017945 */ /* 0x000fe20003800000 */
[----:B0-----:R-:W-:-:S13]  /*11160*/  ISETP.LT.OR P6, PT, R4, 0x1, !P6 ;  /* 0x000000010400780c */ /* 0x001fda00077c1670 */
[----:B------:R-:W-:Y:S05]  /*11170*/  @P6 BRA `(.L_x_553) ;  /* 0x0000000000c86947 */ /* 0x000fea0003800000 */
[----:B------:R-:W-:Y:S02]  /*11180*/  IMAD.SHL.U32 R11, R3, 0x100, RZ ;  /* 0x00000100030b7824 */ /* 0x000fe400078e00ff */
[----:B------:R-:W-:Y:S02]  /*11190*/  IMAD.SHL.U32 R2, R2, 0x100, RZ ;  /* 0x0000010002027824 */ /* 0x000fe400078e00ff */
[----:B------:R-:W-:Y:S02]  /*111a0*/  IMAD.MOV.U32 R12, RZ, RZ, RZ ;  /* 0x000000ffff0c7224 */ /* 0x000fe400078e00ff */
[----:B------:R-:W-:Y:S02]  /*111b0*/  IMAD.U32 R14, RZ, RZ, UR25 ;  /* 0x00000019ff0e7e24 */ /* 0x000fe4000f8e00ff */
[----:B------:R-:W-:Y:S02]  /*111c0*/  IMAD.MOV.U32 R3, RZ, RZ, R0 ;  /* 0x000000ffff037224 */ /* 0x000fe400078e0000 */
[----:B------:R-:W-:-:S07]  /*111d0*/  IMAD.MOV.U32 R4, RZ, RZ, R6 ;  /* 0x000000ffff047224 */ /* 0x000fce00078e0006 */
.L_x_557:
[----:B------:R-:W0:Y:S01]  /*111e0*/  S2R R10, SR_CgaCtaId ;  /* 0x00000000000a7919 */ /* 0x000e220000008800 */
[----:B------:R-:W-:Y:S01]  /*111f0*/  MOV R5, 0x400 ;  /* 0x0000040000057802 */ /* 0x000fe20000000f00 */
[----:B------:R-:W1:Y:S03]  /*11200*/  @!P2 LDC R7, c[0x0][0x500] ;  /* 0x00014000ff07ab82 */ /* 0x000e660000000800 */
[----:B0-----:R-:W-:Y:S02]  /*11210*/  LEA R13, R10, R5, 0x18 ;  /* 0x000000050a0d7211 */ /* 0x001fe400078ec0ff */
[----:B------:R-:W-:-:S03]  /*11220*/  SHF.L.U32 R5, R3, 0x1f, RZ ;  /* 0x0000001f03057819 */ /* 0x000fc600000006ff */
[----:B------:R-:W-:-:S04]  /*11230*/  IMAD R10, R4, 0x8, R13 ;  /* 0x00000008040a7824 */ /* 0x000fc800078e020d */
[----:B------:R-:W0:Y:S02]  /*11240*/  SYNCS.PHASECHK.TRANS64.TRYWAIT P1, [R10+URZ+0x18], R5 ;  /* 0x000018050a0075a7 */ /* 0x000e24000802017f */
[----:B01----:R-:W-:Y:S05]  /*11250*/  @!P1 BRA `(.L_x_554) ;  /* 0x0000000c00749947 */ /* 0x003fea0003800000 */
.L_x_573:
[----:B------:R-:W-:Y:S01]  /*11260*/  UPRMT UR7, UR24, 0x9910, URZ ;  /* 0x0000991018077896 */ /* 0x000fe2000800003f */
[----:B------:R1:W-:Y:S03]  /*11270*/  @!P2 SYNCS.ARRIVE.TRANS64 RZ, [R10+URZ], R7 ;  /* 0x000000070affa9a7 */ /* 0x0003e6000800003f */
[----:B------:R-:W-:-:S06]  /*11280*/  UISETP.NE.AND UP0, UPT, UR7, 0x2, UPT ;  /* 0x000000020700788c */ /* 0x000fcc000bf05270 */
[----:B------:R-:W-:-:S13]  /*11290*/  PLOP3.LUT P1, PT, PT, PT, UP0, 0x80, 0x0 ;  /* 0x000000000000781c */ /* 0x000fda0003f2f008 */
[----:B-1----:R-:W-:Y:S05]  /*112a0*/  @P1 BRA `(.L_x_555) ;  /* 0x0000000000041947 */ /* 0x002fea0003800000 */
[----:B------:R-:W-:Y:S01]  /*112b0*/  BPT.TRAP 0x1 ;  /* 0x000000040000795c */ /* 0x000fe20000300000 */
.L_x_555:
[----:B------:R-:W-:Y:S05]  /*112c0*/  @P0 BRA `(.L_x_556) ;  /* 0x0000000000040947 */ /* 0x000fea0003800000 */
[----:B------:R-:W-:Y:S01]  /*112d0*/  BPT.TRAP 0x1 ;  /* 0x000000040000795c */ /* 0x000fe20000300000 */
.L_x_556:
[----:B------:R-:W-:Y:S01]  /*112e0*/  IMAD R13, R4, 0x2000, R13 ;  /* 0x00002000040d7824 */ /* 0x000fe200078e020d */
[----:B------:R-:W-:Y:S01]  /*112f0*/  R2UR UR9, R10 ;  /* 0x000000000a0972ca */ /* 0x000fe200000e0000 */
[----:B------:R-:W-:Y:S01]  /*11300*/  VIADD R14, R14, 0xffffffff ;  /* 0xffffffff0e0e7836 */ /* 0x000fe20000000000 */
[----:B------:R-:W-:Y:S01]  /*11310*/  UIADD3 UR14, UP0, UR22, 0xf0, URZ ;  /* 0x000000f0160e7890 */ /* 0x000fe2000ff1e03f */
[----:B------:R-:W-:Y:S01]  /*11320*/  R2UR UR11, R11 ;  /* 0x000000000b0b72ca */ /* 0x000fe200000e0000 */
[----:B------:R-:W-:Y:S01]  /*11330*/  UIADD3 UR26, UP1, UR22, 0x1f0, URZ ;  /* 0x000001f0161a7890 */ /* 0x000fe2000ff3e03f */
[----:B------:R-:W-:Y:S01]  /*11340*/  R2UR UR7, R13 ;  /* 0x000000000d0772ca */ /* 0x000fe200000e0000 */
[----:B------:R-:W-:Y:S01]  /*11350*/  UIADD3.X UR15, URZ, UR23, URZ, UP0, !UPT ;  /* 0x000000173f0f7290 */ /* 0x000fe200087fe43f */
[----:B------:R-:W-:Y:S01]  /*11360*/  R2UR UR10, R12 ;  /* 0x000000000c0a72ca */ /* 0x000fe200000e0000 */
[----:B------:R-:W-:Y:S01]  /*11370*/  VIADD R4, R4, 0x1 ;  /* 0x0000000104047836 */ /* 0x000fe20000000000 */
[----:B------:R-:W-:Y:S01]  /*11380*/  R2UR UR12, R9 ;  /* 0x00000000090c72ca */ /* 0x000fe200000e0000 */
[----:B------:R-:W-:Y:S01]  /*11390*/  UIADD3.X UR27, URZ, UR23, URZ, UP1, !UPT ;  /* 0x000000173f1b7290 */ /* 0x000fe20008ffe43f */
[----:B------:R-:W-:Y:S01]  /*113a0*/  R2UR UR19, R2 ;  /* 0x00000000021372ca */ /* 0x000fe200000e0000 */
[----:B------:R-:W-:Y:S01]  /*113b0*/  UMOV UR16, 0x0 ;  /* 0x0000000000107882 */ /* 0x000fe20000000000 */
[----:B------:R-:W-:Y:S01]  /*113c0*/  ISETP.GT.AND P3, PT, R14, 0x1, PT ;  /* 0x000000010e00780c */ /* 0x000fe20003f64270 */
[----:B------:R-:W-:Y:S01]  /*113d0*/  UMOV UR17, 0x10000000 ;  /* 0x1000000000117882 */ /* 0x000fe20000000000 */
[----:B------:R-:W-:Y:S01]  /*113e0*/  ISETP.NE.AND P1, PT, R4, 0x3, PT ;  /* 0x000000030400780c */ /* 0x000fe20003f25270 */
[----:B------:R-:W-:-:S02]  /*113f0*/  VIADD R12, R12, 0x20 ;  /* 0x000000200c0c7836 */ /* 0x000fc40000000000 */
[----:B------:R-:W-:Y:S01]  /*11400*/  UIADD3 UR8, UR7, 0x100, URZ ;  /* 0x0000010007087890 */ /* 0x000fe2000fffe03f */
[----:B0-----:R-:W-:Y:S01]  /*11410*/  SEL R10, RZ, 0x1, P1 ;  /* 0x00000001ff0a7807 */ /* 0x001fe20000800000 */
[----:B------:R-:W-:Y:S01]  /*11420*/  UIADD3 UR7, UR7, 0x6100, URZ ;  /* 0x0000610007077890 */ /* 0x000fe2000fffe03f */
[----:B------:R-:W-:Y:S02]  /*11430*/  SEL R4, R4, RZ, P1 ;  /* 0x000000ff04047207 */ /* 0x000fe40000800000 */
[----:B------:R-:W-:-:S04]  /*11440*/  LOP3.LUT R3, R3, R10, RZ, 0x3c, !PT ;  /* 0x0000000a03037212 */ /* 0x000fc800078e3cff */
[----:B------:R0:W-:Y:S02]  /*11450*/  UTMALDG.3D [UR8], [UR14], desc[UR16] ;  /* 0x000010080e0075b4 */ /* 0x0001e40008011000 */
[----:B0-----:R-:W-:Y:S01]  /*11460*/  UMOV UR8, UR7 ;  /* 0x0000000700087c82 */ /* 0x001fe20008000000 */
[----:B------:R-:W-:Y:S02]  /*11470*/  UMOV UR11, UR19 ;  /* 0x00000013000b7c82 */ /* 0x000fe40008000000 */
[----:B------:R0:W-:Y:S02]  /*11480*/  UTMALDG.3D [UR8], [UR26], desc[UR16] ;  /* 0x000010081a0075b4 */ /* 0x0001e40008011000 */
[----:B0-----:R-:W-:Y:S05]  /*11490*/  @P3 BRA `(.L_x_557) ;  /* 0xfffffffc00503947 */ /* 0x001fea000383ffff */
.L_x_553:
[----:B------:R-:W-:Y:S05]  /*114a0*/  BSYNC B1 ;  /* 0x0000000000017941 */ /* 0x000fea0003800000 */
.L_x_552:
[----:B------:R-:W2:Y:S01]  /*114b0*/  LDL.LU R15, [R1+0x200] ;  /* 0x00020000010f7983 */ /* 0x000ea20000300800 */
[----:B------:R-:W-:Y:S01]  /*114c0*/  LOP3.LUT P1, RZ, R8, 0xff, RZ, 0xc0, !PT ;  /* 0x000000ff08ff7812 */ /* 0x000fe2000782c0ff */
[----:B------:R-:W-:Y:S01]  /*114d0*/  VIADD R6, R6, UR18 ;  /* 0x0000001206067c36 */ /* 0x000fe20008000000 */
[----:B------:R-:W-:Y:S01]  /*114e0*/  ULDC.64 UR8, c[0x0][0x650] ;  /* 0x0001940000087ab9 */ /* 0x000fe20000000a00 */
[----:B------:R-:W3:Y:S01]  /*114f0*/  LDL.LU R13, [R1+0x204] ;  /* 0x00020400010d7983 */ /* 0x000ee20000300800 */
[----:B------:R-:W-:Y:S01]  /*11500*/  UISETP.GE.U32.AND UP0, UPT, UR18, 0x3, UPT ;  /* 0x000000031200788c */ /* 0x000fe2000bf06070 */
[----:B------:R-:W-:Y:S01]  /*11510*/  BSSY B1, `(.L_x_558) ;  /* 0x0000074000017945 */ /* 0x000fe20003800000 */
[----:B------:R-:W-:Y:S01]  /*11520*/  IMAD.MOV.U32 R9, RZ, RZ, -0x1 ;  /* 0xffffffffff097424 */ /* 0x000fe200078e00ff */
[----:B------:R-:W-:Y:S02]  /*11530*/  PRMT R4, RZ, 0x7610, R4 ;  /* 0x00007610ff047816 */ /* 0x000fe40000000004 */
[----:B------:R-:W-:-:S02]  /*11540*/  PRMT R8, RZ, 0x7610, R8 ;  /* 0x00007610ff087816 */ /* 0x000fc40000000008 */
[----:B------:R-:W-:Y:S02]  /*11550*/  PLOP3.LUT P3, PT, PT, PT, UP0, 0x80, 0x0 ;  /* 0x000000000000781c */ /* 0x000fe40003f6f008 */
[----:B------:R-:W0:Y:S01]  /*11560*/  @P1 S2R R3, SR_CgaCtaId ;  /* 0x0000000000031919 */ /* 0x000e220000008800 */
[----:B------:R-:W-:-:S04]  /*11570*/  @P1 MOV R2, 0x400 ;  /* 0x0000040000021802 */ /* 0x000fc80000000f00 */
[----:B0-----:R-:W-:-:S04]  /*11580*/  @P1 LEA R2, R3, R2, 0x18 ;  /* 0x0000000203021211 */ /* 0x001fc800078ec0ff */
[----:B------:R0:W-:Y:S01]  /*11590*/  @P1 SYNCS.ARRIVE.TRANS64.A1T0 RZ, [R2+URZ+0x48], RZ ;  /* 0x000048ff02ff19a7 */ /* 0x0001e2000810003f */
[----:B------:R-:W-:Y:S01]  /*115a0*/  ISETP.GT.U32.AND P1, PT, R6, 0x2, PT ;  /* 0x000000020600780c */ /* 0x000fe20003f24070 */
[----:B0-----:R-:W-:-:S05]  /*115b0*/  IMAD.U32 R2, RZ, RZ, UR18 ;  /* 0x00000012ff027e24 */ /* 0x001fca000f8e00ff */
[----:B------:R-:W-:Y:S01]  /*115c0*/  ISETP.LT.U32.AND P1, PT, R2, 0x3, P1 ;  /* 0x000000030200780c */ /* 0x000fe20000f21070 */
[----:B------:R-:W-:-:S04]  /*115d0*/  IMAD.WIDE.U32 R2, R6, -0x55555555, RZ ;  /* 0xaaaaaaab06027825 */ /* 0x000fc800078e00ff */
[----:B------:R-:W-:Y:S01]  /*115e0*/  IMAD.MOV.U32 R2, RZ, RZ, -0x1 ;  /* 0xffffffffff027424 */ /* 0x000fe200078e00ff */
[----:B------:R-:W-:Y:S02]  /*115f0*/  SHF.R.U32.HI R5, RZ, 0x1, R3 ;  /* 0x00000001ff057819 */ /* 0x000fe40000011603 */
[----:B------:R-:W-:-:S03]  /*11600*/  SEL R3, RZ, 0x1, !P1 ;  /* 0x00000001ff037807 */ /* 0x000fc60004800000 */
[----:B------:R-:W-:Y:S01]  /*11610*/  IMAD R6, R5, -0x3, R6 ;  /* 0xfffffffd05067824 */ /* 0x000fe200078e0206 */
[----:B------:R-:W-:Y:S01]  /*11620*/  LOP3.LUT R0, R0, R3, RZ, 0x3c, !PT ;  /* 0x0000000300007212 */ /* 0x000fe200078e3cff */
[----:B------:R-:W-:-:S03]  /*11630*/  IMAD.MOV.U32 R3, RZ, RZ, -0x1 ;  /* 0xffffffffff037424 */ /* 0x000fc600078e00ff */
[----:B------:R-:W-:Y:S02]  /*11640*/  @P3 LOP3.LUT R0, R0, 0x1, R5, 0x78, !PT ;  /* 0x0000000100003812 */ /* 0x000fe400078e7805 */
[----:B---3--:R-:W-:-:S04]  /*11650*/  IADD3 R13, P1, R13, UR20, RZ ;  /* 0x000000140d0d7c10 */ /* 0x008fc8000ff3e0ff */
[----:B--2---:R-:W-:Y:S01]  /*11660*/  IADD3.X R15, R15, UR13, RZ, P1, !PT ;  /* 0x0000000d0f0f7c10 */ /* 0x004fe20008ffe4ff */
[----:B------:R0:W-:Y:S01]  /*11670*/  STL [R1+0x204], R13 ;  /* 0x0002040d01007387 */ /* 0x0001e20000100800 */
[----:B------:R-:W-:-:S03]  /*11680*/  ISETP.GE.U32.AND P1, PT, R13, UR8, PT ;  /* 0x000000080d007c0c */ /* 0x000fc6000bf26070 */
[----:B------:R0:W-:Y:S01]  /*11690*/  STL [R1+0x200], R15 ;  /* 0x0002000f01007387 */ /* 0x0001e20000100800 */
[----:B------:R-:W-:-:S13]  /*116a0*/  ISETP.GE.U32.AND.EX P1, PT, R15, UR9, PT, P1 ;  /* 0x000000090f007c0c */ /* 0x000fda000bf26110 */
[----:B0-----:R-:W-:Y:S05]  /*116b0*/  @P1 BRA `(.L_x_559) ;  /* 0x0000000400641947 */ /* 0x001fea0003800000 */
[----:B------:R-:W0:Y:S01]  /*116c0*/  S2R R7, SR_CTAID.X ;  /* 0x0000000000077919 */ /* 0x000e220000002500 */
[----:B------:R-:W-:Y:S01]  /*116d0*/  ULDC UR7, c[0x0][0x150] ;  /* 0x0000540000077ab9 */ /* 0x000fe20000000800 */
[----:B------:R-:W1:Y:S01]  /*116e0*/  LDC R4, c[0x0][0x144] ;  /* 0x00005100ff047b82 */ /* 0x000e620000000800 */
[----:B------:R-:W-:Y:S01]  /*116f0*/  UISETP.NE.AND UP0, UPT, UR46, URZ, UPT ;  /* 0x0000003f2e00728c */ /* 0x000fe2000bf05270 */
[----:B------:R-:W2:Y:S01]  /*11700*/  S2R R5, SR_CTAID.Y ;  /* 0x0000000000057919 */ /* 0x000ea20000002600 */
[----:B------:R-:W-:Y:S01]  /*11710*/  ULDC.64 UR8, c[0x0][0x628] ;  /* 0x00018a0000087ab9 */ /* 0x000fe20000000a00 */
[----:B------:R-:W-:-:S03]  /*11720*/  ULDC UR10, c[0x0][0x630] ;  /* 0x00018c00000a7ab9 */ /* 0x000fc60000000800 */
[----:B------:R-:W-:Y:S01]  /*11730*/  PLOP3.LUT P1, PT, PT, PT, UP0, 0x80, 0x0 ;  /* 0x000000000000781c */ /* 0x000fe20003f2f008 */
[----:B------:R-:W3:Y:S01]  /*11740*/  LDC R10, c[0x0][0x148] ;  /* 0x00005200ff0a7b82 */ /* 0x000ee20000000800 */
[----:B0-----:R-:W-:Y:S02]  /*11750*/  I2FP.F32.U32 R2, R7 ;  /* 0x0000000700027245 */ /* 0x001fe40000201000 */
[----:B--2---:R-:W-:-:S03]  /*11760*/  I2FP.F32.U32 R3, R5 ;  /* 0x0000000500037245 */ /* 0x004fc60000201000 */
[----:B------:R-:W-:Y:S01]  /*11770*/  FMUL R2, R2, UR7 ;  /* 0x0000000702027c20 */ /* 0x000fe20008400000 */
[----:B------:R-:W-:Y:S02]  /*11780*/  ULDC UR7, c[0x0][0x154] ;  /* 0x0000550000077ab9 */ /* 0x000fe40000000800 */
[----:B------:R-:W-:-:S03]  /*11790*/  FMUL R9, R3, UR7 ;  /* 0x0000000703097c20 */ /* 0x000fc60008400000 */
[----:B------:R-:W0:Y:S08]  /*117a0*/  F2I.U32.TRUNC.NTZ R2, R2 ;  /* 0x0000000200027305 */ /* 0x000e30000020f000 */
[----:B------:R-:W2:Y:S01]  /*117b0*/  F2I.U32.TRUNC.NTZ R9, R9 ;  /* 0x0000000900097305 */ /* 0x000ea2000020f000 */
[----:B0-----:R-:W-:Y:S02]  /*117c0*/  IMAD.MOV R3, RZ, RZ, -R2 ;  /* 0x000000ffff037224 */ /* 0x001fe400078e0a02 */
[----:B------:R-:W-:-:S02]  /*117d0*/  IMAD.MOV.U32 R2, RZ, RZ, R13 ;  /* 0x000000ffff027224 */ /* 0x000fc400078e000d */
[----:B-1----:R-:W-:Y:S02]  /*117e0*/  IMAD R7, R4, R3, R7 ;  /* 0x0000000304077224 */ /* 0x002fe400078e0207 */
[----:B--2---:R-:W-:-:S04]  /*117f0*/  IMAD.MOV R3, RZ, RZ, -R9 ;  /* 0x000000ffff037224 */ /* 0x004fc800078e0a09 */
[----:B---3--:R-:W-:Y:S01]  /*11800*/  @P1 IMAD R7, R10, R3, R5 ;  /* 0x000000030a071224 */ /* 0x008fe200078e0205 */
[----:B------:R-:W-:Y:S01]  /*11810*/  ISETP.NE.U32.AND P1, PT, RZ, UR8, PT ;  /* 0x00000008ff007c0c */ /* 0x000fe2000bf25070 */
[----:B------:R-:W-:-:S03]  /*11820*/  IMAD.MOV.U32 R3, RZ, RZ, R15 ;  /* 0x000000ffff037224 */ /* 0x000fc600078e000f */
[----:B------:R-:W-:-:S13]  /*11830*/  ISETP.NE.AND.EX P1, PT, RZ, UR9, PT, P1 ;  /* 0x00000009ff007c0c */ /* 0x000fda000bf25310 */
[----:B------:R-:W-:Y:S05]  /*11840*/  @!P1 BRA `(.L_x_560) ;  /* 0x0000000000289947 */ /* 0x000fea0003800000 */
[----:B------:R-:W-:Y:S02]  /*11850*/  ULDC UR7, c[0x0][0x634] ;  /* 0x00018d0000077ab9 */ /* 0x000fe40000000800 */
[----:B------:R-:W-:-:S05]  /*11860*/  IADD3 R3, P1, R13, UR7, RZ ;  /* 0x000000070d037c10 */ /* 0x000fca000ff3e0ff */
[----:B------:R-:W-:-:S04]  /*11870*/  IMAD.X R9, RZ, RZ, R15, P1 ;  /* 0x000000ffff097224 */ /* 0x000fc800008e060f */
[----:B------:R-:W-:-:S04]  /*11880*/  IMAD.WIDE.U32 R4, R9, UR8, RZ ;  /* 0x0000000809047c25 */ /* 0x000fc8000f8e00ff */
[----:B------:R-:W-:-:S04]  /*11890*/  IMAD.WIDE.U32 R4, P1, R3, UR9, R4 ;  /* 0x0000000903047c25 */ /* 0x000fc8000f820004 */
[----:B------:R-:W-:-:S04]  /*118a0*/  IMAD.WIDE.U32 R2, R3, UR8, RZ ;  /* 0x0000000803027c25 */ /* 0x000fc8000f8e00ff */
[----:B------:R-:W-:Y:S01]  /*118b0*/  IMAD.MOV.U32 R2, RZ, RZ, R5 ;  /* 0x000000ffff027224 */ /* 0x000fe200078e0005 */
[----:B------:R-:W-:Y:S01]  /*118c0*/  IADD3 RZ, P3, R3, R4, RZ ;  /* 0x0000000403ff7210 */ /* 0x000fe20007f7e0ff */
[----:B------:R-:W-:-:S04]  /*118d0*/  IMAD.X R3, RZ, RZ, RZ, P1 ;  /* 0x000000ffff037224 */ /* 0x000fc800008e06ff */
[----:B------:R-:W-:-:S08]  /*118e0*/  IMAD.WIDE.U32.X R2, R9, UR9, R2, P3 ;  /* 0x0000000909027c25 */ /* 0x000fd000098e0402 */
.L_x_560:
[--C-:B------:R-:W-:Y:S01]  /*118f0*/  SHF.R.U64 R9, R2, UR10, R3.reuse ;  /* 0x0000000a02097c19 */ /* 0x100fe20008001203 */
[----:B------:R-:W-:Y:S01]  /*11900*/  ULDC.64 UR8, c[0x0][0x620] ;  /* 0x0001880000087ab9 */ /* 0x000fe20000000a00 */
[----:B------:R-:W-:Y:S01]  /*11910*/  SHF.R.U32.HI R2, RZ, UR10, R3 ;  /* 0x0000000aff027c19 */ /* 0x000fe20008011603 */
[----:B------:R-:W-:Y:S01]  /*11920*/  IMAD.MOV.U32 R3, RZ, RZ, R15 ;  /* 0x000000ffff037224 */ /* 0x000fe200078e000f */
[----:B------:R-:W-:Y:S01]  /*11930*/  IADD3 R11, P1, RZ, -R9, RZ ;  /* 0x80000009ff0b7210 */ /* 0x000fe20007f3e0ff */
[----:B------:R-:W-:-:S04]  /*11940*/  ULDC UR7, c[0x0][0x618] ;  /* 0x0001860000077ab9 */ /* 0x000fc80000000800 */
[----:B------:R-:W-:-:S04]  /*11950*/  IMAD.X R2, RZ, RZ, ~R2, P1 ;  /* 0x000000ffff027224 */ /* 0x000fc800008e0e02 */
[----:B------:R-:W-:-:S04]  /*11960*/  IMAD R2, R2, UR8, RZ ;  /* 0x0000000802027c24 */ /* 0x000fc8000f8e02ff */
[----:B------:R-:W-:Y:S02]  /*11970*/  IMAD R5, R11, UR9, R2 ;  /* 0x000000090b057c24 */ /* 0x000fe4000f8e0202 */
[----:B------:R-:W-:-:S04]  /*11980*/  IMAD.MOV.U32 R2, RZ, RZ, R13 ;  /* 0x000000ffff027224 */ /* 0x000fc800078e000d */
[----:B------:R-:W-:Y:S01]  /*11990*/  IMAD.WIDE.U32 R2, R11, UR8, R2 ;  /* 0x000000080b027c25 */ /* 0x000fe2000f8e0002 */
[----:B------:R-:W-:Y:S02]  /*119a0*/  ULDC.64 UR8, c[0x0][0x640] ;  /* 0x0001900000087ab9 */ /* 0x000fe40000000a00 */
[----:B------:R-:W-:Y:S01]  /*119b0*/  ISETP.NE.U32.AND P1, PT, RZ, UR8, PT ;  /* 0x00000008ff007c0c */ /* 0x000fe2000bf25070 */
[----:B------:R-:W-:-:S03]  /*119c0*/  IMAD.IADD R3, R3, 0x1, R5 ;  /* 0x0000000103037824 */ /* 0x000fc600078e0205 */
[----:B------:R-:W-:Y:S02]  /*119d0*/  ISETP.NE.AND.EX P1, PT, RZ, UR9, PT, P1 ;  /* 0x00000009ff007c0c */ /* 0x000fe4000bf25310 */
[--C-:B------:R-:W-:Y:S02]  /*119e0*/  SHF.R.U64 R10, R2, UR7, R3.reuse ;  /* 0x00000007020a7c19 */ /* 0x100fe40008001203 */
[----:B------:R-:W-:Y:S01]  /*119f0*/  SHF.R.U32.HI R3, RZ, UR7, R3 ;  /* 0x00000007ff037c19 */ /* 0x000fe20008011603 */
[----:B------:R-:W-:-:S03]  /*11a00*/  ULDC UR7, c[0x0][0x608] ;  /* 0x0001820000077ab9 */ /* 0x000fc60000000800 */
[--C-:B------:R-:W-:Y:S02]  /*11a10*/  SHF.R.U64 R12, R10, UR7, R3.reuse ;  /* 0x000000070a0c7c19 */ /* 0x100fe40008001203 */
[----:B------:R-:W-:Y:S01]  /*11a20*/  SHF.R.U32.HI R3, RZ, UR7, R3 ;  /* 0x00000007ff037c19 */ /* 0x000fe20008011603 */
[----:B------:R-:W-:-:S03]  /*11a30*/  ULDC UR7, c[0x0][0x658] ;  /* 0x0001960000077ab9 */ /* 0x000fc60000000800 */
[--C-:B------:R-:W-:Y:S02]  /*11a40*/  SHF.R.U64 R11, R12, UR7, R3.reuse ;  /* 0x000000070c0b7c19 */ /* 0x100fe40008001203 */
[----:B------:R-:W-:-:S03]  /*11a50*/  SHF.R.U32.HI R13, RZ, UR7, R3 ;  /* 0x00000007ff0d7c19 */ /* 0x000fc60008011603 */
[----:B------:R-:W-:Y:S02]  /*11a60*/  IMAD.MOV.U32 R2, RZ, RZ, R11 ;  /* 0x000000ffff027224 */ /* 0x000fe400078e000b */
[----:B------:R-:W-:Y:S01]  /*11a70*/  IMAD.MOV.U32 R3, RZ, RZ, R13 ;  /* 0x000000ffff037224 */ /* 0x000fe200078e000d */
[----:B------:R-:W-:Y:S06]  /*11a80*/  @!P1 BRA `(.L_x_561) ;  /* 0x0000000000289947 */ /* 0x000fec0003800000 */
        /* <DEDUP_REMOVED lines=10> */
.L_x_561:
[----:B------:R-:W-:Y:S01]  /*11b30*/  ULDC UR7, c[0x0][0x648] ;  /* 0x0001920000077ab9 */ /* 0x000fe20000000800 */
[----:B------:R-:W-:Y:S01]  /*11b40*/  LOP3.LUT R12, R12, UR6, RZ, 0xc0, !PT ;  /* 0x000000060c0c7c12 */ /* 0x000fe2000f8ec0ff */
[----:B------:R-:W-:Y:S01]  /*11b50*/  UISETP.NE.AND UP0, UPT, UR46, URZ, UPT ;  /* 0x0000003f2e00728c */ /* 0x000fe2000bf05270 */
[----:B------:R-:W-:Y:S01]  /*11b60*/  SHF.R.U64 R3, R2, UR7, R3 ;  /* 0x0000000702037c19 */ /* 0x000fe20008001203 */
[----:B------:R-:W-:Y:S01]  /*11b70*/  ULDC UR7, c[0x0][0x638] ;  /* 0x00018e0000077ab9 */ /* 0x000fe20000000800 */
[----:B------:R-:W-:-:S03]  /*11b80*/  LOP3.LUT R4, R10, UR4, RZ, 0xc0, !PT ;  /* 0x000000040a047c12 */ /* 0x000fc6000f8ec0ff */
[----:B------:R-:W-:Y:S01]  /*11b90*/  IMAD.MOV R2, RZ, RZ, -R3 ;  /* 0x000000ffff027224 */ /* 0x000fe200078e0a03 */
[----:B------:R-:W-:Y:S01]  /*11ba0*/  PLOP3.LUT P1, PT, PT, PT, UP0, 0x40, 0x0 ;  /* 0x000000000000781c */ /* 0x000fe20003f2e808 */
[----:B------:R-:W-:Y:S01]  /*11bb0*/  IMAD R12, R3, UR5, R12 ;  /* 0x00000005030c7c24 */ /* 0x000fe2000f8e020c */
[----:B------:R-:W-:Y:S01]  /*11bc0*/  PLOP3.LUT P3, PT, PT, PT, UP0, 0x40, 0x0 ;  /* 0x000000000000781c */ /* 0x000fe20003f6e808 */
[----:B------:R-:W-:Y:S01]  /*11bd0*/  IMAD R11, R2, UR7, R11 ;  /* 0x00000007020b7c24 */ /* 0x000fe2000f8e020b */
[----:B------:R-:W-:Y:S02]  /*11be0*/  ULDC UR7, c[0x0][0x610] ;  /* 0x0001840000077ab9 */ /* 0x000fe40000000800 */
[----:B------:R-:W-:Y:S01]  /*11bf0*/  IMAD R7, R12, UR7, R7 ;  /* 0x000000070c077c24 */ /* 0x000fe2000f8e0207 */
[----:B------:R-:W-:Y:S02]  /*11c00*/  ULDC UR7, c[0x0][0x600] ;  /* 0x0001800000077ab9 */ /* 0x000fe40000000800 */
[----:B------:R-:W-:-:S05]  /*11c10*/  IMAD R4, R11, UR7, R4 ;  /* 0x000000070b047c24 */ /* 0x000fca000f8e0204 */
[----:B------:R-:W-:Y:S02]  /*11c20*/  SEL R2, R4, R7, P1 ;  /* 0x0000000704027207 */ /* 0x000fe40000800000 */
[----:B------:R-:W-:Y:S01]  /*11c30*/  SEL R3, R7, R4, P3 ;  /* 0x0000000407037207 */ /* 0x000fe20001800000 */
[----:B------:R-:W-:-:S07]  /*11c40*/  IMAD.MOV.U32 R4, RZ, RZ, 0x1 ;  /* 0x00000001ff047424 */ /* 0x000fce00078e00ff */
.L_x_559:
[----:B------:R-:W-:Y:S05]  /*11c50*/  BSYNC B1 ;  /* 0x0000000000017941 */ /* 0x000fea0003800000 */
.L_x_558:
[----:B------:R-:W-:-:S13]  /*11c60*/  LOP3.LUT P1, RZ, R4, 0xff, RZ, 0xc0, !PT ;  /* 0x000000ff04ff7812 */ /* 0x000fda000782c0ff */
[----:B------:R-:W-:Y:S05]  /*11c70*/  @P1 BRA `(.L_x_562) ;  /* 0xfffffff400241947 */ /* 0x000fea000383ffff */
[----:B------:R-:W-:Y:S05]  /*11c80*/  BSYNC B0 ;  /* 0x0000000000007941 */ /* 0x000fea0003800000 */
.L_x_550:
[----:B------:R-:W-:-:S03]  /*11c90*/  UMOV UR7, 0xffffffff ;  /* 0xffffffff00077882 */ /* 0x000fc60000000000 */
[----:B------:R-:W-:Y:S05]  /*11ca0*/  BRA.DIV UR7, `(.L_x_563) ;  /* 0x0000000207f47947 */ /* 0x000fea000b800000 */
[----:B------:R-:W-:-:S13]  /*11cb0*/  ELECT P6, URZ, PT ;  /* 0x00000000003f782f */ /* 0x000fda00038c0000 */
.L_x_576:
[----:B------:R-:W-:Y:S04]  /*11cc0*/  BSSY B0, `(.L_x_564) ;  /* 0x0000023000007945 */ /* 0x000fe80003800000 */
[----:B------:R-:W-:Y:S05]  /*11cd0*/  @!P6 BRA `(.L_x_565) ;  /* 0x000000000084e947 */ /* 0x000fea0003800000 */
[----:B------:R-:W-:-:S04]  /*11ce0*/  ULOP3.LUT UR7, UR40, 0x2, URZ, 0xfc, !UPT ;  /* 0x0000000228077892 */ /* 0x000fc8000f8efc3f */
[----:B------:R-:W-:-:S06]  /*11cf0*/  UISETP.NE.AND UP0, UPT, UR7, 0x3, UPT ;  /* 0x000000030700788c */ /* 0x000fcc000bf05270 */
[----:B------:R-:W-:-:S13]  /*11d00*/  PLOP3.LUT P0, PT, PT, PT, UP0, 0x80, 0x0 ;  /* 0x000000000000781c */ /* 0x000fda0003f0f008 */
[----:B------:R-:W-:Y:S05]  /*11d10*/  @!P0 BRA `(.L_x_566) ;  /* 0x0000000000048947 */ /* 0x000fea0003800000 */
[----:B------:R-:W-:Y:S01]  /*11d20*/  BPT.TRAP 0x1 ;  /* 0x000000040000795c */ /* 0x000fe20000300000 */
.L_x_566:
[----:B------:R-:W0:Y:S01]  /*11d30*/  S2R R3, SR_CgaCtaId ;  /* 0x0000000000037919 */ /* 0x000e220000008800 */
[----:B------:R-:W-:-:S04]  /*11d40*/  MOV R2, 0x400 ;  /* 0x0000040000027802 */ /* 0x000fc80000000f00 */
[----:B0-----:R-:W-:Y:S02]  /*11d50*/  LEA R3, R3, R2, 0x18 ;  /* 0x0000000203037211 */ /* 0x001fe400078ec0ff */
[----:B------:R-:W-:-:S03]  /*11d60*/  SHF.L.U32 R2, R0, 0x1f, RZ ;  /* 0x0000001f00027819 */ /* 0x000fc600000006ff */
[----:B------:R-:W-:-:S04]  /*11d70*/  VIADD R3, R3, 0x18 ;  /* 0x0000001803037836 */ /* 0x000fc80000000000 */
[----:B------:R-:W-:-:S04]  /*11d80*/  IMAD R5, R6, 0x8, R3 ;  /* 0x0000000806057824 */ /* 0x000fc800078e0203 */
[----:B------:R-:W0:Y:S02]  /*11d90*/  SYNCS.PHASECHK.TRANS64.TRYWAIT P0, [R5+URZ], R2 ;  /* 0x00000002050075a7 */ /* 0x000e24000800017f */
[----:B0-----:R-:W-:Y:S05]  /*11da0*/  @!P0 BRA `(.L_x_567) ;  /* 0x0000000000d48947 */ /* 0x001fea0003800000 */
.L_x_577:
[----:B------:R-:W-:-:S05]  /*11db0*/  VIADD R6, R6, 0x1 ;  /* 0x0000000106067836 */ /* 0x000fca0000000000 */
[----:B------:R-:W-:-:S04]  /*11dc0*/  ISETP.NE.AND P0, PT, R6, 0x3, PT ;  /* 0x000000030600780c */ /* 0x000fc80003f05270 */
[----:B0-----:R-:W-:Y:S02]  /*11dd0*/  SEL R5, RZ, 0x1, P0 ;  /* 0x00000001ff057807 */ /* 0x001fe40000000000 */
[----:B------:R-:W-:Y:S02]  /*11de0*/  SEL R6, R6, RZ, P0 ;  /* 0x000000ff06067207 */ /* 0x000fe40000000000 */
[----:B------:R-:W-:-:S03]  /*11df0*/  LOP3.LUT R5, R0, R5, RZ, 0x3c, !PT ;  /* 0x0000000500057212 */ /* 0x000fc600078e3cff */
[----:B------:R-:W-:Y:S01]  /*11e00*/  IMAD R7, R6, 0x8, R3 ;  /* 0x0000000806077824 */ /* 0x000fe200078e0203 */
[----:B------:R-:W-:-:S04]  /*11e10*/  SHF.L.U32 R0, R5, 0x1f, RZ ;  /* 0x0000001f05007819 */ /* 0x000fc800000006ff */
[----:B------:R-:W0:Y:S02]  /*11e20*/  SYNCS.PHASECHK.TRANS64.TRYWAIT P0, [R7+URZ], R0 ;  /* 0x00000000070075a7 */ /* 0x000e24000800017f */
[----:B0-----:R-:W-:Y:S05]  /*11e30*/  @!P0 BRA `(.L_x_568) ;  /* 0x0000000000c48947 */ /* 0x001fea0003800000 */
.L_x_578:
[----:B0-----:R-:W-:-:S05]  /*11e40*/  VIADD R0, R6, 0x1 ;  /* 0x0000000106007836 */ /* 0x001fca0000000000 */
[----:B------:R-:W-:-:S04]  /*11e50*/  ISETP.NE.AND P0, PT, R0, 0x3, PT ;  /* 0x000000030000780c */ /* 0x000fc80003f05270 */
[----:B------:R-:W-:Y:S02]  /*11e60*/  SEL R2, RZ, 0x1, P0 ;  /* 0x00000001ff027807 */ /* 0x000fe40000000000 */
[----:B------:R-:W-:Y:S02]  /*11e70*/  SEL R0, R0, RZ, P0 ;  /* 0x000000ff00007207 */ /* 0x000fe40000000000 */
[----:B------:R-:W-:-:S03]  /*11e80*/  LOP3.LUT R2, R5, R2, RZ, 0x3c, !PT ;  /* 0x0000000205027212 */ /* 0x000fc600078e3cff */
[----:B------:R-:W-:Y:S01]  /*11e90*/  IMAD R3, R0, 0x8, R3 ;  /* 0x0000000800037824 */ /* 0x000fe200078e0203 */
[----:B------:R-:W-:-:S07]  /*11ea0*/  SHF.L.U32 R0, R2, 0x1f, RZ ;  /* 0x0000001f02007819 */ /* 0x000fce00000006ff */
.L_x_569:
[----:B0-----:R0:W1:Y:S02]  /*11eb0*/  SYNCS.PHASECHK.TRANS64.TRYWAIT P0, [R3+URZ], R0 ;  /* 0x00000000030075a7 */ /* 0x001064000800017f */
[----:B-1----:R-:W-:Y:S05]  /*11ec0*/  @!P0 NANOSLEEP.SYNCS 0x989680 ;  /* 0x009896800000895d */ /* 0x002fea0003900000 */
[----:B------:R-:W1:Y:S02]  /*11ed0*/  @!P0 SYNCS.PHASECHK.TRANS64 P0, [R3+URZ], R0 ;  /* 0x00000000030085a7 */ /* 0x000e64000800007f */
[----:B-1----:R-:W-:Y:S05]  /*11ee0*/  @!P0 BRA `(.L_x_569) ;  /* 0xfffffffc00f08947 */ /* 0x002fea000383ffff */
.L_x_565:
[----:B------:R-:W-:Y:S05]  /*11ef0*/  BSYNC B0 ;  /* 0x0000000000007941 */ /* 0x000fea0003800000 */
.L_x_564:
[----:B------:R-:W-:Y:S05]  /*11f00*/  EXIT ;  /* 0x000000000000794d */ /* 0x000fea0003800000 */
.L_x_17:
[----:B-1----:R1:W3:Y:S02]  /*11f10*/  SYNCS.PHASECHK.TRANS64.TRYWAIT P1, [R3+URZ], R2 ;  /* 0x00000002030075a7 */ /* 0x0022e4000802017f */
[----:B---3--:R-:W-:Y:S05]  /*11f20*/  @!P1 NANOSLEEP.SYNCS 0x989680 ;  /* 0x009896800000995d */ /* 0x008fea0003900000 */
[----:B------:R-:W3:Y:S02]  /*11f30*/  @!P1 SYNCS.PHASECHK.TRANS64 P1, [R3+URZ], R2 ;  /* 0x00000002030095a7 */ /* 0x000ee4000802007f */
[----:B---3--:R-:W-:Y:S05]  /*11f40*/  @!P1 BRA `(.L_x_17) ;  /* 0xfffffffc00f09947 */ /* 0x008fea000383ffff */
[----:B------:R-:W-:Y:S05]  /*11f50*/  BRA `(.L_x_16) ;  /* 0xfffffef4003c7947 */ /* 0x000fea000383ffff */
.L_x_22:
[----:B-1----:R1:W3:Y:S02]  /*11f60*/  SYNCS.PHASECHK.TRANS64.TRYWAIT P1, [R4+URZ], R5 ;  /* 0x00000005040075a7 */ /* 0x0022e4000802017f */
[----:B---3--:R-:W-:Y:S05]  /*11f70*/  @!P1 NANOSLEEP.SYNCS 0x989680 ;  /* 0x009896800000995d */ /* 0x008fea0003900000 */
[----:B------:R-:W3:Y:S02]  /*11f80*/  @!P1 SYNCS.PHASECHK.TRANS64 P1, [R4+URZ], R5 ;  /* 0x00000005040095a7 */ /* 0x000ee4000802007f */
[----:B---3--:R-:W-:Y:S05]  /*11f90*/  @!P1 BRA `(.L_x_22) ;  /* 0xfffffffc00f09947 */ /* 0x008fea000383ffff */
[----:B------:R-:W-:Y:S05]  /*11fa0*/  BRA `(.L_x_21) ;  /* 0xfffffef800e07947 */ /* 0x000fea000383ffff */
.L_x_551:
[----:B------:R-:W-:Y:S01]  /*11fb0*/  BSSY B1, `(.L_x_570) ;  /* 0x0000006000017945 */ /* 0x000fe20003800000 */
[----:B------:R-:W-:-:S07]  /*11fc0*/  IMAD.MOV.U32 R15, RZ, RZ, -0x1 ;  /* 0xffffffffff0f7424 */ /* 0x000fce00078e00ff */
[----:B------:R-:W-:Y:S05]  /*11fd0*/  WARPSYNC.COLLECTIVE R15, `(.L_x_571) ;  /* 0x000000000f0c7348 */ /* 0x000fea0003c00000 */
[----:B------:R-:W-:Y:S02]  /*11fe0*/  ELECT P6, UR62, PT ;  /* 0x00000000003e782f */ /* 0x000fe400038c0000 */
[----:B------:R-:W-:Y:S01]  /*11ff0*/  MOV R14, UR62 ;  /* 0x0000003e000e7c02 */ /* 0x000fe20008000f00 */
[----:B------:R-:W-:Y:S10]  /*12000*/  ENDCOLLECTIVE ;  /* 0x000000000000791b */ /* 0x000ff40003800000 */
.L_x_571:
[----:B------:R-:W-:Y:S05]  /*12010*/  BSYNC B1 ;  /* 0x0000000000017941 */ /* 0x000fea0003800000 */
.L_x_570:
[----:B------:R-:W-:Y:S05]  /*12020*/  BRA `(.L_x_572) ;  /* 0xfffffff000447947 */ /* 0x000fea000383ffff */
.L_x_554:
[----:B0-----:R0:W1:Y:S02]  /*12030*/  SYNCS.PHASECHK.TRANS64.TRYWAIT P1, [R10+URZ+0x18], R5 ;  /* 0x000018050a0075a7 */ /* 0x001064000802017f */
[----:B-1----:R-:W-:Y:S05]  /*12040*/  @!P1 NANOSLEEP.SYNCS 0x989680 ;  /* 0x009896800000995d */ /* 0x002fea0003900000 */
[----:B------:R-:W1:Y:S02]  /*12050*/  @!P1 SYNCS.PHASECHK.TRANS64 P1, [R10+URZ+0x18], R5 ;  /* 0x000018050a0095a7 */ /* 0x000e64000802007f */
[----:B-1----:R-:W-:Y:S05]  /*12060*/  @!P1 BRA `(.L_x_554) ;  /* 0xfffffffc00f09947 */ /* 0x002fea000383ffff */
[----:B------:R-:W-:Y:S05]  /*12070*/  BRA `(.L_x_573) ;  /* 0xfffffff000787947 */ /* 0x000fea000383ffff */
.L_x_563:
[----:B------:R-:W-:Y:S01]  /*12080*/  BSSY B0, `(.L_x_574) ;  /* 0x0000006000007945 */ /* 0x000fe20003800000 */
[----:B------:R-:W-:-:S07]  /*12090*/  IMAD.MOV.U32 R15, RZ, RZ, -0x1 ;  /* 0xffffffffff0f7424 */ /* 0x000fce00078e00ff */
[----:B------:R-:W-:Y:S05]  /*120a0*/  WARPSYNC.COLLECTIVE R15, `(.L_x_575) ;  /* 0x000000000f0c7348 */ /* 0x000fea0003c00000 */
[----:B------:R-:W-:Y:S02]  /*120b0*/  ELECT P6, UR62, PT ;  /* 0x00000000003e782f */ /* 0x000fe400038c0000 */
[----:B------:R-:W-:Y:S01]  /*120c0*/  MOV R14, UR62 ;  /* 0x0000003e000e7c02 */ /* 0x000fe20008000f00 */
[----:B------:R-:W-:Y:S10]  /*120d0*/  ENDCOLLECTIVE ;  /* 0x000000000000791b */ /* 0x000ff40003800000 */
.L_x_575:
[----:B------:R-:W-:Y:S05]  /*120e0*/  BSYNC B0 ;  /* 0x0000000000007941 */ /* 0x000fea0003800000 */
.L_x_574:
[----:B------:R-:W-:Y:S05]  /*120f0*/  BRA `(.L_x_576) ;  /* 0xfffffff800f07947 */ /* 0x000fea000383ffff */
.L_x_567:
[----:B0-----:R0:W1:Y:S02]  /*12100*/  SYNCS.PHASECHK.TRANS64.TRYWAIT P0, [R5+URZ], R2 ;  /* 0x00000002050075a7 */ /* 0x001064000800017f */
[----:B-1----:R-:W-:Y:S05]  /*12110*/  @!P0 NANOSLEEP.SYNCS 0x989680 ;  /* 0x009896800000895d */ /* 0x002fea0003900000 */
[----:B------:R-:W1:Y:S02]  /*12120*/  @!P0 SYNCS.PHASECHK.TRANS64 P0, [R5+URZ], R2 ;  /* 0x00000002050085a7 */ /* 0x000e64000800007f */
[----:B-1----:R-:W-:Y:S05]  /*12130*/  @!P0 BRA `(.L_x_567) ;  /* 0xfffffffc00f08947 */ /* 0x002fea000383ffff */
[----:B------:R-:W-:Y:S05]  /*12140*/  BRA `(.L_x_577) ;  /* 0xfffffffc00187947 */ /* 0x000fea000383ffff */
.L_x_568:
[----:B0-----:R0:W1:Y:S02]  /*12150*/  SYNCS.PHASECHK.TRANS64.TRYWAIT P0, [R7+URZ], R0 ;  /* 0x00000000070075a7 */ /* 0x001064000800017f */
[----:B-1----:R-:W-:Y:S05]  /*12160*/  @!P0 NANOSLEEP.SYNCS 0x989680 ;  /* 0x009896800000895d */ /* 0x002fea0003900000 */
[----:B------:R-:W1:Y:S02]  /*12170*/  @!P0 SYNCS.PHASECHK.TRANS64 P0, [R7+URZ], R0 ;  /* 0x00000000070085a7 */ /* 0x000e64000800007f */
[----:B-1----:R-:W-:Y:S05]  /*12180*/  @!P0 BRA `(.L_x_568) ;  /* 0xfffffffc00f08947 */ /* 0x002fea000383ffff */
[----:B------:R-:W-:Y:S05]  /*12190*/  BRA `(.L_x_578) ;  /* 0xfffffffc00287947 */ /* 0x000fea000383ffff */
.L_x_579:
[----:B------:R-:W-:-:S00]  /*121a0*/  BRA `(.L_x_579) ;  /* 0xfffffffc00fc7947 */ /* 0x000fc0000383ffff */
[----:B------:R-:W-:-:S00]  /*121b0*/  NOP ;  /* 0x0000000000007918 */ /* 0x000fc00000000000 */
        /* <DEDUP_REMOVED lines=12> */
.L_x_580:


//--------------------- .nv.global.init           --------------------------
	.section	.nv.global.init,"aw",@progbits
.nv.global.init:
	.type		$str$22,@object
	.size		$str$22,($str$23 - $str$22)
$str$22:
        /*0000*/ 	.byte	0x6b, 0x5f, 0x74, 0x69, 0x6c, 0x65, 0x5f, 0x63, 0x6f, 0x75, 0x6e, 0x74, 0x20, 0x3e, 0x3d, 0x20
        /*0010*/ 	.byte	0x31, 0x00
	.type		$str$23,@object
	.size		$str$23,(__unnamed_1 - $str$23)
$str$23:
        /*0012*/ 	.byte	0x2f, 0x74, 0x6d, 0x70, 0x2f, 0x63, 0x75, 0x74, 0x6c, 0x61, 0x73, 0x73, 0x5f, 0x73, 0x77, 0x65
        /*0022*/ 	.byte	0x65, 0x70, 0x5f, 0x73, 0x72, 0x63, 0x2f, 0x69, 0x6e, 0x63, 0x6c, 0x75, 0x64, 0x65, 0x2f, 0x63
        /*0032*/ 	.byte	0x75, 0x74, 0x6c, 0x61, 0x73, 0x73, 0x2f, 0x67, 0x65, 0x6d, 0x6d, 0x2f, 0x63, 0x6f, 0x6c, 0x6c
        /*0042*/ 	.byte	0x65, 0x63, 0x74, 0x69, 0x76, 0x65, 0x2f, 0x73, 0x6d, 0x39, 0x30, 0x5f, 0x6d, 0x6d, 0x61, 0x5f
        /*0052*/ 	.byte	0x74, 0x6d, 0x61, 0x5f, 0x67, 0x6d, 0x6d, 0x61, 0x5f, 0x73, 0x73, 0x5f, 0x77, 0x61, 0x72, 0x70
        /*0062*/ 	.byte	0x73, 0x70, 0x65, 0x63, 0x69, 0x61, 0x6c, 0x69, 0x7a, 0x65, 0x64, 0x2e, 0x68, 0x70, 0x70, 0x00
	.type		__unnamed_1,@object
	.size		__unnamed_1,(.L_0 - __unnamed_1)
__unnamed_1:
        /* <DEDUP_REMOVED lines=173> */
        /*0b42*/ 	.byte	0x5d, 0x00
.L_0:


//--------------------- .nv.shared._ZN7cutlass13device_kernelINS_4gemm6kernel13GemmUniversalIN4cute5tupleIJiiiiEEENS1_10collective13CollectiveMmaINS1_34MainloopSm90TmaGmmaWarpSpecializedILi3ENS5_IJNS4_1CILi1EEESB_SB_EEENS1_35KernelTmaWarpSpecializedCooperativeEEENS5_IJNSA_ILi256EEESF_NSA_ILi32EEEEEEaNS5_IJlSB_lEEEaSI_NS4_8TiledMMAINS4_8MMA_AtomIJNS4_4SM904GMMA27MMA_64x256x32_S32S8S8_SS_TNEEEENS4_6LayoutINS5_IJNSA_ILi2EEESB_SB_EEENS5_IJSB_NSA_ILi0EEESS_EEEEENS5_IJNS4_10UnderscoreESV_SV_EEEEENS4_13SM90_TMA_LOADENS4_14ComposedLayoutINS4_7SwizzleILi1ELi4ELi3EEENS4_18smem_ptr_flag_bitsILi8EEENSP_INS5_IJNSA_ILi8EEESG_EEENS5_IJSG_SB_EEEEEEEvNS4_8identityESY_S18_vS19_EENS_8epilogue10collective6detail29Sm90TmaWarpSpecializedAdapterINS1C_15DefaultEpilogueIaSI_SI_NS1B_6thread17LinearCombinationIaLi1EiiLNS1G_9ScaleType4KindE0ELNS_15FloatRoundStyleE2EaEENS1_15EpilogueDefaultEEEEEvvEEEEvNT_6ParamsE --------------------------
	.section	.nv.shared._ZN7cutlass13device_kernelINS_4gemm6kernel13GemmUniversalIN4cute5tupleIJiiiiEEENS1_10collective13CollectiveMmaINS1_34MainloopSm90TmaGmmaWarpSpecializedILi3ENS5_IJNS4_1CILi1EEESB_SB_EEENS1_35KernelTmaWarpSpecializedCooperativeEEENS5_IJNSA_ILi256EEESF_NSA_ILi32EEEEEEaNS5_IJlSB_lEEEaSI_NS4_8TiledMMAINS4_8MMA_AtomIJNS4_4SM904GMMA27MMA_64x256x32_S32S8S8_SS_TNEEEENS4_6LayoutINS5_IJNSA_ILi2EEESB_SB_EEENS5_IJSB_NSA_ILi0EEESS_EEEEENS5_IJNS4_10UnderscoreESV_SV_EEEEENS4_13SM90_TMA_LOADENS4_14ComposedLayoutINS4_7SwizzleILi1ELi4ELi3EEENS4_18smem_ptr_flag_bitsILi8EEENSP_INS5_IJNSA_ILi8EEESG_EEENS5_IJSG_SB_EEEEEEEvNS4_8identityESY_S18_vS19_EENS_8epilogue10collective6detail29Sm90TmaWarpSpecializedAdapterINS1C_15DefaultEpilogueIaSI_SI_NS1B_6thread17LinearCombinationIaLi1EiiLNS1G_9ScaleType4KindE0ELNS_15FloatRoundStyleE2EaEENS1_15EpilogueDefaultEEEEEvvEEEEvNT_6ParamsE,"aw",@nobits
	.sectionflags	@""
	.align	16
	.zero		1024


//--------------------- .nv.shared.reserved.0     --------------------------
	.section	.nv.shared.reserved.0,"aw",@nobits
	.weak		__nv_reservedSMEM_offset_0_alias
	.size		__nv_reservedSMEM_offset_0_alias, 0, 0
	.other		__nv_reservedSMEM_offset_0_alias,@"STO_CUDA_RESERVED_SHARED STV_DEFAULT"
__nv_reservedSMEM_offset_0_alias:
	.zero		0


//--------------------- .nv.global                --------------------------
	.section	.nv.global,"aw",@nobits
.nv.global:
	.type		_ZN40_INTERNAL_dfff0197_4_k_cu_d7b112cf_312634cute1_E,@object
	.size		_ZN40_INTERNAL_dfff0197_4_k_cu_d7b112cf_312634cute1_E,(_ZN40_INTERNAL_dfff0197_4_k_cu_d7b112cf_312634cuda3std3__45__cpo6cbeginE - _ZN40_INTERNAL_dfff0197_4_k_cu_d7b112cf_312634cute1_E)
_ZN40_INTERNAL_dfff0197_4_k_cu_d7b112cf_312634cute1_E:
	.zero		1
	.type		_ZN40_INTERNAL_dfff0197_4_k_cu_d7b112cf_312634cuda3std3__45__cpo6cbeginE,@object
	.size		_ZN40_INTERNAL_dfff0197_4_k_cu_d7b112cf_312634cuda3std3__45__cpo6cbeginE,(_ZN40_INTERNAL_dfff0197_4_k_cu_d7b112cf_312634cuda3std3__48in_placeE - _ZN40_INTERNAL_dfff0197_4_k_cu_d7b112cf_312634cuda3std3__45__cpo6cbeginE)
_ZN40_INTERNAL_dfff0197_4_k_cu_d7b112cf_312634cuda3std3__45__cpo6cbeginE:
	.zero		1
	.type		_ZN40_INTERNAL_dfff0197_4_k_cu_d7b112cf_312634cuda3std3__48in_placeE,@object
	.size		_ZN40_INTERNAL_dfff0197_4_k_cu_d7b112cf_312634cuda3std3__48in_placeE,(_ZN40_INTERNAL_dfff0197_4_k_cu_d7b112cf_312634cuda3std6ranges3__45__cpo9iter_moveE - _ZN40_INTERNAL_dfff0197_4_k_cu_d7b112cf_312634cuda3std3__48in_placeE)
_ZN40_INTERNAL_dfff0197_4_k_cu_d7b112cf_312634cuda3std3__48in_placeE:
	.zero		1
	.type		_ZN40_INTERNAL_dfff0197_4_k_cu_d7b112cf_312634cuda3std6ranges3__45__cpo9iter_moveE,@object
	.size		_ZN40_INTERNAL_dfff0197_4_k_cu_d7b112cf_312634cuda3std6ranges3__45__cpo9iter_moveE,(_ZN40_INTERNAL_dfff0197_4_k_cu_d7b112cf_312634cuda3std3__45__cpo5beginE - _ZN40_INTERNAL_dfff0197_4_k_cu_d7b112cf_312634cuda3std6ranges3__45__cpo9iter_moveE)
_ZN40_INTERNAL_dfff0197_4_k_cu_d7b112cf_312634cuda3std6ranges3__45__cpo9iter_moveE:
	.zero		1
	.type		_ZN40_INTERNAL_dfff0197_4_k_cu_d7b112cf_312634cuda3std3__45__cpo5beginE,@object
	.size		_ZN40_INTERNAL_dfff0197_4_k_cu_d7b112cf_312634cuda3std3__45__cpo5beginE,(_ZN40_INTERNAL_dfff0197_4_k_cu_d7b112cf_312634cuda3std3__442_GLOBAL__N__dfff0197_4_k_cu_d7b112cf_312636ignoreE - _ZN40_INTERNAL_dfff0197_4_k_cu_d7b112cf_312634cuda3std3__45__cpo5beginE)
_ZN40_INTERNAL_dfff0197_4_k_cu_d7b112cf_312634cuda3std3__45__cpo5beginE:
	.zero		1
	.type		_ZN40_INTERNAL_dfff0197_4_k_cu_d7b112cf_312634cuda3std3__442_GLOBAL__N__dfff0197_4_k_cu_d7b112cf_312636ignoreE,@object
	.size		_ZN40_INTERNAL_dfff0197_4_k_cu_d7b112cf_312634cuda3std3__442_GLOBAL__N__dfff0197_4_k_cu_d7b112cf_312636ignoreE,(_ZN40_INTERNAL_dfff0197_4_k_cu_d7b112cf_312634cute7productE - _ZN40_INTERNAL_dfff0197_4_k_cu_d7b112cf_312634cuda3std3__442_GLOBAL__N__dfff0197_4_k_cu_d7b112cf_312636ignoreE)
_ZN40_INTERNAL_dfff0197_4_k_cu_d7b112cf_312634cuda3std3__442_GLOBAL__N__dfff0197_4_k_cu_d7b112cf_312636ignoreE:
	.zero		1
	.type		_ZN40_INTERNAL_dfff0197_4_k_cu_d7b112cf_312634cute7productE,@object
	.size		_ZN40_INTERNAL_dfff0197_4_k_cu_d7b112cf_312634cute7productE,(_ZN40_INTERNAL_dfff0197_4_k_cu_d7b112cf_312634cuda3std3__45__cpo3endE - _ZN40_INTERNAL_dfff0197_4_k_cu_d7b112cf_312634cute7productE)
_ZN40_INTERNAL_dfff0197_4_k_cu_d7b112cf_312634cute7productE:
	.zero		1
	.type		_ZN40_INTERNAL_dfff0197_4_k_cu_d7b112cf_312634cuda3std3__45__cpo3endE,@object
	.size		_ZN40_INTERNAL_dfff0197_4_k_cu_d7b112cf_312634cuda3std3__45__cpo3endE,(_ZN40_INTERNAL_dfff0197_4_k_cu_d7b112cf_312634cuda3std3__419piecewise_constructE - _ZN40_INTERNAL_dfff0197_4_k_cu_d7b112cf_312634cuda3std3__45__cpo3endE)
_ZN40_INTERNAL_dfff0197_4_k_cu_d7b112cf_312634cuda3std3__45__cpo3endE:
	.zero		1
	.type		_ZN40_INTERNAL_dfff0197_4_k_cu_d7b112cf_312634cuda3std3__419piecewise_constructE,@object
	.size		_ZN40_INTERNAL_dfff0197_4_k_cu_d7b112cf_312634cuda3std3__419piecewise_constructE,(_ZN40_INTERNAL_dfff0197_4_k_cu_d7b112cf_312634cuda3std3__45__cpo4cendE - _ZN40_INTERNAL_dfff0197_4_k_cu_d7b112cf_312634cuda3std3__419piecewise_constructE)
_ZN40_INTERNAL_dfff0197_4_k_cu_d7b112cf_312634cuda3std3__419piecewise_constructE:
	.zero		1
	.type		_ZN40_INTERNAL_dfff0197_4_k_cu_d7b112cf_312634cuda3std3__45__cpo4cendE,@object
	.size		_ZN40_INTERNAL_dfff0197_4_k_cu_d7b112cf_312634cuda3std3__45__cpo4cendE,(_ZN40_INTERNAL_dfff0197_4_k_cu_d7b112cf_312634cuda3std6ranges3__45__cpo4swapE - _ZN40_INTERNAL_dfff0197_4_k_cu_d7b112cf_312634cuda3std3__45__cpo4cendE)
_ZN40_INTERNAL_dfff0197_4_k_cu_d7b112cf_312634cuda3std3__45__cpo4cendE:
	.zero		1
	.type		_ZN40_INTERNAL_dfff0197_4_k_cu_d7b112cf_312634cuda3std6ranges3__45__cpo4swapE,@object
	.size		_ZN40_INTERNAL_dfff0197_4_k_cu_d7b112cf_312634cuda3std6ranges3__45__cpo4swapE,(.L_8 - _ZN40_INTERNAL_dfff0197_4_k_cu_d7b112cf_312634cuda3std6ranges3__45__cpo4swapE)
_ZN40_INTERNAL_dfff0197_4_k_cu_d7b112cf_312634cuda3std6ranges3__45__cpo4swapE:
	.zero		1
.L_8:


//--------------------- .nv.constant0._ZN7cutlass13device_kernelINS_4gemm6kernel13GemmUniversalIN4cute5tupleIJiiiiEEENS1_10collective13CollectiveMmaINS1_34MainloopSm90TmaGmmaWarpSpecializedILi3ENS5_IJNS4_1CILi1EEESB_SB_EEENS1_35KernelTmaWarpSpecializedCooperativeEEENS5_IJNSA_ILi256EEESF_NSA_ILi32EEEEEEaNS5_IJlSB_lEEEaSI_NS4_8TiledMMAINS4_8MMA_AtomIJNS4_4SM904GMMA27MMA_64x256x32_S32S8S8_SS_TNEEEENS4_6LayoutINS5_IJNSA_ILi2EEESB_SB_EEENS5_IJSB_NSA_ILi0EEESS_EEEEENS5_IJNS4_10UnderscoreESV_SV_EEEEENS4_13SM90_TMA_LOADENS4_14ComposedLayoutINS4_7SwizzleILi1ELi4ELi3EEENS4_18smem_ptr_flag_bitsILi8EEENSP_INS5_IJNSA_ILi8EEESG_EEENS5_IJSG_SB_EEEEEEEvNS4_8identityESY_S18_vS19_EENS_8epilogue10collective6detail29Sm90TmaWarpSpecializedAdapterINS1C_15DefaultEpilogueIaSI_SI_NS1B_6thread17LinearCombinationIaLi1EiiLNS1G_9ScaleType4KindE0ELNS_15FloatRoundStyleE2EaEENS1_15EpilogueDefaultEEEEEvvEEEEvNT_6ParamsE --------------------------
	.section	.nv.constant0._ZN7cutlass13device_kernelINS_4gemm6kernel13GemmUniversalIN4cute5tupleIJiiiiEEENS1_10collective13CollectiveMmaINS1_34MainloopSm90TmaGmmaWarpSpecializedILi3ENS5_IJNS4_1CILi1EEESB_SB_EEENS1_35KernelTmaWarpSpecializedCooperativeEEENS5_IJNSA_ILi256EEESF_NSA_ILi32EEEEEEaNS5_IJlSB_lEEEaSI_NS4_8TiledMMAINS4_8MMA_AtomIJNS4_4SM904GMMA27MMA_64x256x32_S32S8S8_SS_TNEEEENS4_6LayoutINS5_IJNSA_ILi2EEESB_SB_EEENS5_IJSB_NSA_ILi0EEESS_EEEEENS5_IJNS4_10UnderscoreESV_SV_EEEEENS4_13SM90_TMA_LOADENS4_14ComposedLayoutINS4_7SwizzleILi1ELi4ELi3EEENS4_18smem_ptr_flag_bitsILi8EEENSP_INS5_IJNSA_ILi8EEESG_EEENS5_IJSG_SB_EEEEEEEvNS4_8identityESY_S18_vS19_EENS_8epilogue10collective6detail29Sm90TmaWarpSpecializedAdapterINS1C_15DefaultEpilogueIaSI_SI_NS1B_6thread17LinearCombinationIaLi1EiiLNS1G_9ScaleType4KindE0ELNS_15FloatRoundStyleE2EaEENS1_15EpilogueDefaultEEEEEvvEEEEvNT_6ParamsE,"a",@progbits
	.sectionflags	@""
	.align	4
.nv.constant0._ZN7cutlass13device_kernelINS_4gemm6kernel13GemmUniversalIN4cute5tupleIJiiiiEEENS1_10collective13CollectiveMmaINS1_34MainloopSm90TmaGmmaWarpSpecializedILi3ENS5_IJNS4_1CILi1EEESB_SB_EEENS1_35KernelTmaWarpSpecializedCooperativeEEENS5_IJNSA_ILi256EEESF_NSA_ILi32EEEEEEaNS5_IJlSB_lEEEaSI_NS4_8TiledMMAINS4_8MMA_AtomIJNS4_4SM904GMMA27MMA_64x256x32_S32S8S8_SS_TNEEEENS4_6LayoutINS5_IJNSA_ILi2EEESB_SB_EEENS5_IJSB_NSA_ILi0EEESS_EEEEENS5_IJNS4_10UnderscoreESV_SV_EEEEENS4_13SM90_TMA_LOADENS4_14ComposedLayoutINS4_7SwizzleILi1ELi4ELi3EEENS4_18smem_ptr_flag_bitsILi8EEENSP_INS5_IJNSA_ILi8EEESG_EEENS5_IJSG_SB_EEEEEEEvNS4_8identityESY_S18_vS19_EENS_8epilogue10collective6detail29Sm90TmaWarpSpecializedAdapterINS1C_15DefaultEpilogueIaSI_SI_NS1B_6thread17LinearCombinationIaLi1EiiLNS1G_9ScaleType4KindE0ELNS_15FloatRoundStyleE2EaEENS1_15EpilogueDefaultEEEEEvvEEEEvNT_6ParamsE:
	.zero		1664


//--------------------- SYMBOLS --------------------------

	.type		.nv.reservedSmem.offset0,@object
	.size		.nv.reservedSmem.offset0,0x4
	.type		__assertfail,@function
